	.target	sm_90a

	.elftype	@"ET_EXEC"


//--------------------- .note.nv.tkinfo           --------------------------
	.section	.note.nv.tkinfo,"",@"SHT_NOTE"
	.sectionflags	@"SHF_NOTE_NV_TKINFO"
	.tkinfo
        /*0018*/ 	.word	0x00000002
        /*0030*/ 	.string	""
        /*0030*/ 	.string	"ptxas"
        /*0030*/ 	.string	"Cuda compilation tools, release 13.0, V13.0.88"
        /*0030*/ 	.string	"Build cuda_13.0.r13.0/compiler.36424714_0"
        /*0030*/ 	.string	"-arch sm_90a -m 64 "



//--------------------- .note.nv.cuinfo           --------------------------
	.section	.note.nv.cuinfo,"",@"SHT_NOTE"
	.sectionflags	@"SHF_NOTE_NV_CUINFO"
        /*0018*/ 	.short	0x0002
        /*001a*/ 	.short	0x005a
        /*001c*/ 	.short	0x0082
	.zero		2


//--------------------- .nv.info                  --------------------------
	.section	.nv.info,"",@"SHT_CUDA_INFO"
	.align	4


	//----- nvinfo : EIATTR_REGCOUNT
	.align		4
        /*0000*/ 	.byte	0x04, 0x2f
        /*0002*/ 	.short	(.L_15 - .L_14)
	.align		4
.L_14:
        /*0004*/ 	.word	index@(_ZN7cutlass13device_kernelINS_4gemm6kernel13GemmUniversalIN4cute5tupleIJiiiiEEENS1_10collective13CollectiveMmaINS1_34MainloopSm90TmaGmmaWarpSpecializedILi4ENS5_IJNS4_1CILi4EEENSA_ILi1EEESC_EEENS1_35KernelTmaWarpSpecializedCooperativeEEENS5_IJNSA_ILi128EEENSA_ILi64EEESG_EEENS_6half_tENS5_IJlSC_lEEESJ_SK_NS4_8TiledMMAINS4_8MMA_AtomIJNS4_4SM904GMMA25MMA_64x64x16_F32F16F16_SSILNSO_5MajorE0ELSQ_0ELNSO_7ScaleInE1ELSR_1EEEEEENS4_6LayoutINS5_IJNSA_ILi2EEESC_SC_EEENS5_IJSC_NSA_ILi0EEESX_EEEEENS5_IJNS4_10UnderscoreES10_S10_EEEEENS4_13SM90_TMA_LOADENS4_14ComposedLayoutINS4_7SwizzleILi3ELi4ELi3EEENS4_18smem_ptr_flag_bitsILi16EEENSU_INS5_IJNSA_ILi8EEESH_EEENS5_IJSH_SC_EEEEEEEvNS4_8identityENS4_23SM90_TMA_LOAD_MULTICASTES1D_vS1E_EENS_8epilogue10collective6detail29Sm90TmaWarpSpecializedAdapterINS1I_15DefaultEpilogueISJ_SK_SK_NS1H_6thread17LinearCombinationISJ_Li1EffLNS1M_9ScaleType4KindE0ELNS_15FloatRoundStyleE2ESJ_EENS1_15EpilogueDefaultEEEEEvvEEEEvNT_6ParamsE)
        /*0008*/ 	.word	0x000000a8


	//----- nvinfo : EIATTR_FRAME_SIZE
	.align		4
.L_15:
        /*000c*/ 	.byte	0x04, 0x11
        /*000e*/ 	.short	(.L_17 - .L_16)
	.align		4
.L_16:
        /*0010*/ 	.word	index@(_ZN7cutlass13device_kernelINS_4gemm6kernel13GemmUniversalIN4cute5tupleIJiiiiEEENS1_10collective13CollectiveMmaINS1_34MainloopSm90TmaGmmaWarpSpecializedILi4ENS5_IJNS4_1CILi4EEENSA_ILi1EEESC_EEENS1_35KernelTmaWarpSpecializedCooperativeEEENS5_IJNSA_ILi128EEENSA_ILi64EEESG_EEENS_6half_tENS5_IJlSC_lEEESJ_SK_NS4_8TiledMMAINS4_8MMA_AtomIJNS4_4SM904GMMA25MMA_64x64x16_F32F16F16_SSILNSO_5MajorE0ELSQ_0ELNSO_7ScaleInE1ELSR_1EEEEEENS4_6LayoutINS5_IJNSA_ILi2EEESC_SC_EEENS5_IJSC_NSA_ILi0EEESX_EEEEENS5_IJNS4_10UnderscoreES10_S10_EEEEENS4_13SM90_TMA_LOADENS4_14ComposedLayoutINS4_7SwizzleILi3ELi4ELi3EEENS4_18smem_ptr_flag_bitsILi16EEENSU_INS5_IJNSA_ILi8EEESH_EEENS5_IJSH_SC_EEEEEEEvNS4_8identityENS4_23SM90_TMA_LOAD_MULTICASTES1D_vS1E_EENS_8epilogue10collective6detail29Sm90TmaWarpSpecializedAdapterINS1I_15DefaultEpilogueISJ_SK_SK_NS1H_6thread17LinearCombinationISJ_Li1EffLNS1M_9ScaleType4KindE0ELNS_15FloatRoundStyleE2ESJ_EENS1_15EpilogueDefaultEEEEEvvEEEEvNT_6ParamsE)
        /*0014*/ 	.word	0x00000000


	//----- nvinfo : EIATTR_MIN_STACK_SIZE
	.align		4
.L_17:
        /*0018*/ 	.byte	0x04, 0x12
        /*001a*/ 	.short	(.L_19 - .L_18)
	.align		4
.L_18:
        /*001c*/ 	.word	index@(_ZN7cutlass13device_kernelINS_4gemm6kernel13GemmUniversalIN4cute5tupleIJiiiiEEENS1_10collective13CollectiveMmaINS1_34MainloopSm90TmaGmmaWarpSpecializedILi4ENS5_IJNS4_1CILi4EEENSA_ILi1EEESC_EEENS1_35KernelTmaWarpSpecializedCooperativeEEENS5_IJNSA_ILi128EEENSA_ILi64EEESG_EEENS_6half_tENS5_IJlSC_lEEESJ_SK_NS4_8TiledMMAINS4_8MMA_AtomIJNS4_4SM904GMMA25MMA_64x64x16_F32F16F16_SSILNSO_5MajorE0ELSQ_0ELNSO_7ScaleInE1ELSR_1EEEEEENS4_6LayoutINS5_IJNSA_ILi2EEESC_SC_EEENS5_IJSC_NSA_ILi0EEESX_EEEEENS5_IJNS4_10UnderscoreES10_S10_EEEEENS4_13SM90_TMA_LOADENS4_14ComposedLayoutINS4_7SwizzleILi3ELi4ELi3EEENS4_18smem_ptr_flag_bitsILi16EEENSU_INS5_IJNSA_ILi8EEESH_EEENS5_IJSH_SC_EEEEEEEvNS4_8identityENS4_23SM90_TMA_LOAD_MULTICASTES1D_vS1E_EENS_8epilogue10collective6detail29Sm90TmaWarpSpecializedAdapterINS1I_15DefaultEpilogueISJ_SK_SK_NS1H_6thread17LinearCombinationISJ_Li1EffLNS1M_9ScaleType4KindE0ELNS_15FloatRoundStyleE2ESJ_EENS1_15EpilogueDefaultEEEEEvvEEEEvNT_6ParamsE)
        /*0020*/ 	.word	0x00000000
.L_19:


//--------------------- .nv.compat                --------------------------
	.section	.nv.compat,"",@"SHT_CUDA_COMPAT_INFO"
	.align	4
        /*0000*/ 	.byte	0x02, 0x09, 0x01, 0x00, 0x02, 0x02, 0x04, 0x00, 0x02, 0x05, 0x05, 0x00, 0x03, 0x07, 0x01, 0x01
        /*0010*/ 	.byte	0x02, 0x03, 0x01, 0x00, 0x02, 0x06, 0x01, 0x00, 0x04, 0x0b, 0x08, 0x00, 0x00, 0x00, 0x00, 0x00
        /*0020*/ 	.byte	0x00, 0x00, 0x00, 0x00


//--------------------- .nv.info._ZN7cutlass13device_kernelINS_4gemm6kernel13GemmUniversalIN4cute5tupleIJiiiiEEENS1_10collective13CollectiveMmaINS1_34MainloopSm90TmaGmmaWarpSpecializedILi4ENS5_IJNS4_1CILi4EEENSA_ILi1EEESC_EEENS1_35KernelTmaWarpSpecializedCooperativeEEENS5_IJNSA_ILi128EEENSA_ILi64EEESG_EEENS_6half_tENS5_IJlSC_lEEESJ_SK_NS4_8TiledMMAINS4_8MMA_AtomIJNS4_4SM904GMMA25MMA_64x64x16_F32F16F16_SSILNSO_5MajorE0ELSQ_0ELNSO_7ScaleInE1ELSR_1EEEEEENS4_6LayoutINS5_IJNSA_ILi2EEESC_SC_EEENS5_IJSC_NSA_ILi0EEESX_EEEEENS5_IJNS4_10UnderscoreES10_S10_EEEEENS4_13SM90_TMA_LOADENS4_14ComposedLayoutINS4_7SwizzleILi3ELi4ELi3EEENS4_18smem_ptr_flag_bitsILi16EEENSU_INS5_IJNSA_ILi8EEESH_EEENS5_IJSH_SC_EEEEEEEvNS4_8identityENS4_23SM90_TMA_LOAD_MULTICASTES1D_vS1E_EENS_8epilogue10collective6detail29Sm90TmaWarpSpecializedAdapterINS1I_15DefaultEpilogueISJ_SK_SK_NS1H_6thread17LinearCombinationISJ_Li1EffLNS1M_9ScaleType4KindE0ELNS_15FloatRoundStyleE2ESJ_EENS1_15EpilogueDefaultEEEEEvvEEEEvNT_6ParamsE --------------------------
	.section	.nv.info._ZN7cutlass13device_kernelINS_4gemm6kernel13GemmUniversalIN4cute5tupleIJiiiiEEENS1_10collective13CollectiveMmaINS1_34MainloopSm90TmaGmmaWarpSpecializedILi4ENS5_IJNS4_1CILi4EEENSA_ILi1EEESC_EEENS1_35KernelTmaWarpSpecializedCooperativeEEENS5_IJNSA_ILi128EEENSA_ILi64EEESG_EEENS_6half_tENS5_IJlSC_lEEESJ_SK_NS4_8TiledMMAINS4_8MMA_AtomIJNS4_4SM904GMMA25MMA_64x64x16_F32F16F16_SSILNSO_5MajorE0ELSQ_0ELNSO_7ScaleInE1ELSR_1EEEEEENS4_6LayoutINS5_IJNSA_ILi2EEESC_SC_EEENS5_IJSC_NSA_ILi0EEESX_EEEEENS5_IJNS4_10UnderscoreES10_S10_EEEEENS4_13SM90_TMA_LOADENS4_14ComposedLayoutINS4_7SwizzleILi3ELi4ELi3EEENS4_18smem_ptr_flag_bitsILi16EEENSU_INS5_IJNSA_ILi8EEESH_EEENS5_IJSH_SC_EEEEEEEvNS4_8identityENS4_23SM90_TMA_LOAD_MULTICASTES1D_vS1E_EENS_8epilogue10collective6detail29Sm90TmaWarpSpecializedAdapterINS1I_15DefaultEpilogueISJ_SK_SK_NS1H_6thread17LinearCombinationISJ_Li1EffLNS1M_9ScaleType4KindE0ELNS_15FloatRoundStyleE2ESJ_EENS1_15EpilogueDefaultEEEEEvvEEEEvNT_6ParamsE,"",@"SHT_CUDA_INFO"
	.sectionflags	@""
	.align	4


	//----- nvinfo : EIATTR_CUDA_API_VERSION
	.align		4
        /*0000*/ 	.byte	0x04, 0x37
        /*0002*/ 	.short	(.L_21 - .L_20)
.L_20:
        /*0004*/ 	.word	0x00000082


	//----- nvinfo : EIATTR_KPARAM_INFO
	.align		4
.L_21:
        /*0008*/ 	.byte	0x04, 0x17
        /*000a*/ 	.short	(.L_23 - .L_22)
.L_22:
        /*000c*/ 	.word	0x00000000
        /*0010*/ 	.short	0x0000
        /*0012*/ 	.short	0x0070
        /*0014*/ 	.byte	0x00, 0xf0, 0x01, 0x10


	//----- nvinfo : EIATTR_SPARSE_MMA_MASK
	.align		4
.L_23:
        /*0018*/ 	.byte	0x03, 0x50
        /*001a*/ 	.short	0x0000


	//----- nvinfo : EIATTR_MAXREG_COUNT
	.align		4
        /*001c*/ 	.byte	0x03, 0x1b
        /*001e*/ 	.short	0x00a8


	//----- nvinfo : EIATTR_NUM_BARRIERS
	.align		4
        /*0020*/ 	.byte	0x02, 0x4c
        /*0022*/ 	.byte	0x01
	.zero		1


	//----- nvinfo : EIATTR_EXTERNS
	.align		4
        /*0024*/ 	.byte	0x04, 0x0f
        /*0026*/ 	.short	(.L_25 - .L_24)


	//   ....[0]....
	.align		4
.L_24:
        /*0028*/ 	.word	index@(__assertfail)


	//----- nvinfo : EIATTR_MERCURY_ISA_VERSION
	.align		4
.L_25:
        /*002c*/ 	.byte	0x03, 0x5f
        /*002e*/ 	.short	0x0101


	//----- nvinfo : EIATTR_INT_WARP_WIDE_INSTR_OFFSETS
	.align		4
        /*0030*/ 	.byte	0x04, 0x31
        /*0032*/ 	.short	(.L_27 - .L_26)


	//   ....[0]....
.L_26:
        /*0034*/ 	.word	0x000004d0


	//   ....[1]....
        /*0038*/ 	.word	0x000004f0


	//   ....[2]....
        /*003c*/ 	.word	0x00000670


	//   ....[3]....
        /*0040*/ 	.word	0x000022a0


	//----- nvinfo : EIATTR_COOP_GROUP_MASK_REGIDS
	.align		4
.L_27:
        /*0044*/ 	.byte	0x04, 0x29
        /*0046*/ 	.short	(.L_29 - .L_28)


	//   ....[0]....
.L_28:
        /*0048*/ 	.word	0xffffffff


	//   ....[1]....
        /*004c*/ 	.word	0xffffffff


	//   ....[2]....
        /*0050*/ 	.word	0xffffffff


	//   ....[3]....
        /*0054*/ 	.word	0xffffffff


	//   ....[4]....
        /*0058*/ 	.word	0xffffffff


	//   ....[5]....
        /*005c*/ 	.word	0xffffffff


	//----- nvinfo : EIATTR_COOP_GROUP_INSTR_OFFSETS
	.align		4
.L_29:
        /*0060*/ 	.byte	0x04, 0x28
        /*0062*/ 	.short	(.L_31 - .L_30)


	//   ....[0]....
.L_30:
        /*0064*/ 	.word	0x00000060


	//   ....[1]....
        /*0068*/ 	.word	0x00000070


	//   ....[2]....
        /*006c*/ 	.word	0x00000130


	//   ....[3]....
        /*0070*/ 	.word	0x00000300


	//   ....[4]....
        /*0074*/ 	.word	0x00000820


	//   ....[5]....
        /*0078*/ 	.word	0x000014a0


	//----- nvinfo : EIATTR_REG_RECONFIG
	.align		4
.L_31:
        /*007c*/ 	.byte	0x01, 0x54
	.zero		2


	//----- nvinfo : EIATTR_SYSCALL_OFFSETS
	.align		4
        /*0080*/ 	.byte	0x04, 0x46
        /*0082*/ 	.short	(.L_33 - .L_32)


	//   ....[0]....
.L_32:
        /*0084*/ 	.word	0x00001690


	//----- nvinfo : EIATTR_MBARRIER_INSTR_OFFSETS
	.align		4
.L_33:
        /*0088*/ 	.byte	0x04, 0x39
        /*008a*/ 	.short	(.L_35 - .L_34)


	//   ....[0]....
.L_34:
        /*008c*/ 	.word	0x00000250
        /*0090*/ 	.word	0x000000ff
        /*0094*/ 	.word	0x00000000
        /*0098*/ 	.short	0x0100
        /*009a*/ 	.byte	0x08
	.zero		1


	//   ....[1]....
        /*009c*/ 	.word	0x00000260
        /*00a0*/ 	.word	0x000000ff
        /*00a4*/ 	.word	0x00000020
        /*00a8*/ 	.short	0x0100
        /*00aa*/ 	.byte	0x08
	.zero		1


	//   ....[2]....
        /*00ac*/ 	.word	0x00000270
        /*00b0*/ 	.word	0x000000ff
        /*00b4*/ 	.word	0x00000008
        /*00b8*/ 	.short	0x0100
        /*00ba*/ 	.byte	0x08
	.zero		1


	//   ....[3]....
        /*00bc*/ 	.word	0x00000280
        /*00c0*/ 	.word	0x000000ff
        /*00c4*/ 	.word	0x00000028
        /*00c8*/ 	.short	0x0100
        /*00ca*/ 	.byte	0x08
	.zero		1


	//   ....[4]....
        /*00cc*/ 	.word	0x00000290
        /*00d0*/ 	.word	0x000000ff
        /*00d4*/ 	.word	0x00000010
        /*00d8*/ 	.short	0x0100
        /*00da*/ 	.byte	0x08
	.zero		1


	//   ....[5]....
        /*00dc*/ 	.word	0x000002a0
        /*00e0*/ 	.word	0x000000ff
        /*00e4*/ 	.word	0x00000030
        /*00e8*/ 	.short	0x0100
        /*00ea*/ 	.byte	0x08
	.zero		1


	//   ....[6]....
        /*00ec*/ 	.word	0x000002b0
        /*00f0*/ 	.word	0x000000ff
        /*00f4*/ 	.word	0x00000018
        /*00f8*/ 	.short	0x0100
        /*00fa*/ 	.byte	0x08
	.zero		1


	//   ....[7]....
        /*00fc*/ 	.word	0x000002c0
        /*0100*/ 	.word	0x000000ff
        /*0104*/ 	.word	0x00000038
        /*0108*/ 	.short	0x0100
        /*010a*/ 	.byte	0x08
	.zero		1


	//   ....[8]....
        /*010c*/ 	.word	0x00000700
        /*0110*/ 	.word	0x000000ff
        /*0114*/ 	.word	0x00000050
        /*0118*/ 	.short	0x0100
        /*011a*/ 	.byte	0x06
	.zero		1


	//   ....[9]....
        /*011c*/ 	.word	0x000007a0
        /*0120*/ 	.word	0x000000ff
        /*0124*/ 	.word	0x00000058
        /*0128*/ 	.short	0x0100
        /*012a*/ 	.byte	0x06
	.zero		1


	//   ....[10]....
        /*012c*/ 	.word	0x00001750
        /*0130*/ 	.word	0x00000003
        /*0134*/ 	.word	0x00000000
        /*0138*/ 	.short	0x010a
        /*013a*/ 	.byte	0x3f
	.zero		1


	//   ....[11]....
        /*013c*/ 	.word	0x000017b0
        /*0140*/ 	.word	0x00000003
        /*0144*/ 	.word	0x00000000
        /*0148*/ 	.short	0x010a
        /*014a*/ 	.byte	0x3f
	.zero		1


	//   ....[12]....
        /*014c*/ 	.word	0x00001cf0
        /*0150*/ 	.word	0x00000005
        /*0154*/ 	.word	0x00000000
        /*0158*/ 	.short	0x010a
        /*015a*/ 	.byte	0x3f
	.zero		1


	//   ....[13]....
        /*015c*/ 	.word	0x00001d30
        /*0160*/ 	.word	0x00000005
        /*0164*/ 	.word	0x00000000
        /*0168*/ 	.short	0x010a
        /*016a*/ 	.byte	0x3f
	.zero		1


	//   ....[14]....
        /*016c*/ 	.word	0x00002150
        /*0170*/ 	.word	0x00000004
        /*0174*/ 	.word	0x00000000
        /*0178*/ 	.short	0x0101
        /*017a*/ 	.byte	0x3f
	.zero		1


	//   ....[15]....
        /*017c*/ 	.word	0x00002310
        /*0180*/ 	.word	0x00000000
        /*0184*/ 	.word	0x00000000
        /*0188*/ 	.short	0x0101
        /*018a*/ 	.byte	0x3f
	.zero		1


	//   ....[16]....
        /*018c*/ 	.word	0x00005630
        /*0190*/ 	.word	0x00000017
        /*0194*/ 	.word	0x00000020
        /*0198*/ 	.short	0x010a
        /*019a*/ 	.byte	0x3f
	.zero		1


	//   ....[17]....
        /*019c*/ 	.word	0x00005ab0
        /*01a0*/ 	.word	0x00000005
        /*01a4*/ 	.word	0x00000058
        /*01a8*/ 	.short	0x0101
        /*01aa*/ 	.byte	0x3f
	.zero		1


	//   ....[18]....
        /*01ac*/ 	.word	0x000061d0
        /*01b0*/ 	.word	0x00000007
        /*01b4*/ 	.word	0x00000000
        /*01b8*/ 	.short	0x010a
        /*01ba*/ 	.byte	0x3f
	.zero		1


	//   ....[19]....
        /*01bc*/ 	.word	0x00006250
        /*01c0*/ 	.word	0x00000006
        /*01c4*/ 	.word	0x00000000
        /*01c8*/ 	.short	0x010a
        /*01ca*/ 	.byte	0x3f
	.zero		1


	//   ....[20]....
        /*01cc*/ 	.word	0x000062e0
        /*01d0*/ 	.word	0x00000007
        /*01d4*/ 	.word	0x00000000
        /*01d8*/ 	.short	0x010a
        /*01da*/ 	.byte	0x3f
	.zero		1


	//   ....[21]....
        /*01dc*/ 	.word	0x00006370
        /*01e0*/ 	.word	0x00000005
        /*01e4*/ 	.word	0x00000000
        /*01e8*/ 	.short	0x010a
        /*01ea*/ 	.byte	0x3f
	.zero		1


	//   ....[22]....
        /*01ec*/ 	.word	0x000063d0
        /*01f0*/ 	.word	0x00000003
        /*01f4*/ 	.word	0x00000000
        /*01f8*/ 	.short	0x010a
        /*01fa*/ 	.byte	0x3f
	.zero		1


	//   ....[23]....
        /*01fc*/ 	.word	0x00006420
        /*0200*/ 	.word	0x00000005
        /*0204*/ 	.word	0x00000000
        /*0208*/ 	.short	0x010a
        /*020a*/ 	.byte	0x3f
	.zero		1


	//   ....[24]....
        /*020c*/ 	.word	0x000064f0
        /*0210*/ 	.word	0x00000017
        /*0214*/ 	.word	0x00000020
        /*0218*/ 	.short	0x010a
        /*021a*/ 	.byte	0x3f
	.zero		1


	//   ....[25]....
        /*021c*/ 	.word	0x000065c0
        /*0220*/ 	.word	0x00000007
        /*0224*/ 	.word	0x00000000
        /*0228*/ 	.short	0x010a
        /*022a*/ 	.byte	0x3f
	.zero		1


	//   ....[26]....
        /*022c*/ 	.word	0x00006610
        /*0230*/ 	.word	0x00000006
        /*0234*/ 	.word	0x00000000
        /*0238*/ 	.short	0x010a
        /*023a*/ 	.byte	0x3f
	.zero		1


	//   ....[27]....
        /*023c*/ 	.word	0x00006660
        /*0240*/ 	.word	0x00000007
        /*0244*/ 	.word	0x00000000
        /*0248*/ 	.short	0x010a
        /*024a*/ 	.byte	0x3f
	.zero		1


	//----- nvinfo : EIATTR_NUM_MBARRIERS
	.align		4
.L_35:
        /*024c*/ 	.byte	0x03, 0x38
        /*024e*/ 	.short	0x000a


	//----- nvinfo : EIATTR_EXIT_INSTR_OFFSETS
	.align		4
        /*0250*/ 	.byte	0x04, 0x1c
        /*0252*/ 	.short	(.L_37 - .L_36)


	//   ....[0]....
.L_36:
        /*0254*/ 	.word	0x000009f0


	//   ....[1]....
        /*0258*/ 	.word	0x00001200


	//   ....[2]....
        /*025c*/ 	.word	0x00004db0


	//   ....[3]....
        /*0260*/ 	.word	0x00005310


	//   ....[4]....
        /*0264*/ 	.word	0x000063c0


	//----- nvinfo : EIATTR_MAX_THREADS
	.align		4
.L_37:
        /*0268*/ 	.byte	0x04, 0x05
        /*026a*/ 	.short	(.L_39 - .L_38)
.L_38:
        /*026c*/ 	.word	0x00000180
        /*0270*/ 	.word	0x00000001
        /*0274*/ 	.word	0x00000001


	//----- nvinfo : EIATTR_CRS_STACK_SIZE
	.align		4
.L_39:
        /*0278*/ 	.byte	0x04, 0x1e
        /*027a*/ 	.short	(.L_41 - .L_40)
.L_40:
        /*027c*/ 	.word	0x00000000


	//----- nvinfo : EIATTR_CBANK_PARAM_SIZE
	.align		4
.L_41:
        /*0280*/ 	.byte	0x03, 0x19
        /*0282*/ 	.short	0x0470


	//----- nvinfo : EIATTR_PARAM_CBANK
	.align		4
        /*0284*/ 	.byte	0x04, 0x0a
        /*0286*/ 	.short	(.L_43 - .L_42)
	.align		4
.L_42:
        /*0288*/ 	.word	index@(.nv.constant0._ZN7cutlass13device_kernelINS_4gemm6kernel13GemmUniversalIN4cute5tupleIJiiiiEEENS1_10collective13CollectiveMmaINS1_34MainloopSm90TmaGmmaWarpSpecializedILi4ENS5_IJNS4_1CILi4EEENSA_ILi1EEESC_EEENS1_35KernelTmaWarpSpecializedCooperativeEEENS5_IJNSA_ILi128EEENSA_ILi64EEESG_EEENS_6half_tENS5_IJlSC_lEEESJ_SK_NS4_8TiledMMAINS4_8MMA_AtomIJNS4_4SM904GMMA25MMA_64x64x16_F32F16F16_SSILNSO_5MajorE0ELSQ_0ELNSO_7ScaleInE1ELSR_1EEEEEENS4_6LayoutINS5_IJNSA_ILi2EEESC_SC_EEENS5_IJSC_NSA_ILi0EEESX_EEEEENS5_IJNS4_10UnderscoreES10_S10_EEEEENS4_13SM90_TMA_LOADENS4_14ComposedLayoutINS4_7SwizzleILi3ELi4ELi3EEENS4_18smem_ptr_flag_bitsILi16EEENSU_INS5_IJNSA_ILi8EEESH_EEENS5_IJSH_SC_EEEEEEEvNS4_8identityENS4_23SM90_TMA_LOAD_MULTICASTES1D_vS1E_EENS_8epilogue10collective6detail29Sm90TmaWarpSpecializedAdapterINS1I_15DefaultEpilogueISJ_SK_SK_NS1H_6thread17LinearCombinationISJ_Li1EffLNS1M_9ScaleType4KindE0ELNS_15FloatRoundStyleE2ESJ_EENS1_15EpilogueDefaultEEEEEvvEEEEvNT_6ParamsE)
        /*028c*/ 	.short	0x0210
        /*028e*/ 	.short	0x0470


	//----- nvinfo : EIATTR_SW_WAR
	.align		4
.L_43:
        /*0290*/ 	.byte	0x04, 0x36
        /*0292*/ 	.short	(.L_45 - .L_44)
.L_44:
        /*0294*/ 	.word	0x00000008
.L_45:


//--------------------- .nv.callgraph             --------------------------
	.section	.nv.callgraph,"",@"SHT_CUDA_CALLGRAPH"
	.align	4
	.sectionentsize	8
	.align		4
        /*0000*/ 	.word	0x00000000
	.align		4
        /*0004*/ 	.word	0xffffffff
	.align		4
        /*0008*/ 	.word	index@(_ZN7cutlass13device_kernelINS_4gemm6kernel13GemmUniversalIN4cute5tupleIJiiiiEEENS1_10collective13CollectiveMmaINS1_34MainloopSm90TmaGmmaWarpSpecializedILi4ENS5_IJNS4_1CILi4EEENSA_ILi1EEESC_EEENS1_35KernelTmaWarpSpecializedCooperativeEEENS5_IJNSA_ILi128EEENSA_ILi64EEESG_EEENS_6half_tENS5_IJlSC_lEEESJ_SK_NS4_8TiledMMAINS4_8MMA_AtomIJNS4_4SM904GMMA25MMA_64x64x16_F32F16F16_SSILNSO_5MajorE0ELSQ_0ELNSO_7ScaleInE1ELSR_1EEEEEENS4_6LayoutINS5_IJNSA_ILi2EEESC_SC_EEENS5_IJSC_NSA_ILi0EEESX_EEEEENS5_IJNS4_10UnderscoreES10_S10_EEEEENS4_13SM90_TMA_LOADENS4_14ComposedLayoutINS4_7SwizzleILi3ELi4ELi3EEENS4_18smem_ptr_flag_bitsILi16EEENSU_INS5_IJNSA_ILi8EEESH_EEENS5_IJSH_SC_EEEEEEEvNS4_8identityENS4_23SM90_TMA_LOAD_MULTICASTES1D_vS1E_EENS_8epilogue10collective6detail29Sm90TmaWarpSpecializedAdapterINS1I_15DefaultEpilogueISJ_SK_SK_NS1H_6thread17LinearCombinationISJ_Li1EffLNS1M_9ScaleType4KindE0ELNS_15FloatRoundStyleE2ESJ_EENS1_15EpilogueDefaultEEEEEvvEEEEvNT_6ParamsE)
	.align		4
        /*000c*/ 	.word	index@(__assertfail)
	.align		4
        /*0010*/ 	.word	0x00000000
	.align		4
        /*0014*/ 	.word	0xfffffffe
	.align		4
        /*0018*/ 	.word	0x00000000
	.align		4
        /*001c*/ 	.word	0xfffffffd
	.align		4
        /*0020*/ 	.word	0x00000000
	.align		4
        /*0024*/ 	.word	0xfffffffc


//--------------------- .nv.constant4             --------------------------
	.section	.nv.constant4,"a",@progbits
	.align	8
	.align		8
.nv.constant4:
        /*0000*/ 	.dword	__assertfail
	.align		8
        /*0008*/ 	.dword	__unnamed_1
	.align		8
        /*0010*/ 	.dword	_ZN40_INTERNAL_3f015f2e_4_k_cu_5faa5f2d_307274cuda3std3__45__cpo5beginE
	.align		8
        /*0018*/ 	.dword	_ZN40_INTERNAL_3f015f2e_4_k_cu_5faa5f2d_307274cuda3std3__45__cpo3endE
	.align		8
        /*0020*/ 	.dword	_ZN40_INTERNAL_3f015f2e_4_k_cu_5faa5f2d_307274cuda3std3__45__cpo6cbeginE
	.align		8
        /*0028*/ 	.dword	_ZN40_INTERNAL_3f015f2e_4_k_cu_5faa5f2d_307274cuda3std3__45__cpo4cendE
	.align		8
        /*0030*/ 	.dword	_ZN40_INTERNAL_3f015f2e_4_k_cu_5faa5f2d_307274cuda3std3__442_GLOBAL__N__3f015f2e_4_k_cu_5faa5f2d_307276ignoreE
	.align		8
        /*0038*/ 	.dword	_ZN40_INTERNAL_3f015f2e_4_k_cu_5faa5f2d_307274cuda3std3__419piecewise_constructE
	.align		8
        /*0040*/ 	.dword	_ZN40_INTERNAL_3f015f2e_4_k_cu_5faa5f2d_307274cuda3std3__48in_placeE
	.align		8
        /*0048*/ 	.dword	_ZN40_INTERNAL_3f015f2e_4_k_cu_5faa5f2d_307274cuda3std6ranges3__45__cpo4swapE
	.align		8
        /*0050*/ 	.dword	_ZN40_INTERNAL_3f015f2e_4_k_cu_5faa5f2d_307274cuda3std6ranges3__45__cpo9iter_moveE
	.align		8
        /*0058*/ 	.dword	_ZN40_INTERNAL_3f015f2e_4_k_cu_5faa5f2d_307274cute7productE
	.align		8
        /*0060*/ 	.dword	_ZN40_INTERNAL_3f015f2e_4_k_cu_5faa5f2d_307274cute1_E
	.align		8
        /*0068*/ 	.dword	$str$22
	.align		8
        /*0070*/ 	.dword	$str$23


//--------------------- .text._ZN7cutlass13device_kernelINS_4gemm6kernel13GemmUniversalIN4cute5tupleIJiiiiEEENS1_10collective13CollectiveMmaINS1_34MainloopSm90TmaGmmaWarpSpecializedILi4ENS5_IJNS4_1CILi4EEENSA_ILi1EEESC_EEENS1_35KernelTmaWarpSpecializedCooperativeEEENS5_IJNSA_ILi128EEENSA_ILi64EEESG_EEENS_6half_tENS5_IJlSC_lEEESJ_SK_NS4_8TiledMMAINS4_8MMA_AtomIJNS4_4SM904GMMA25MMA_64x64x16_F32F16F16_SSILNSO_5MajorE0ELSQ_0ELNSO_7ScaleInE1ELSR_1EEEEEENS4_6LayoutINS5_IJNSA_ILi2EEESC_SC_EEENS5_IJSC_NSA_ILi0EEESX_EEEEENS5_IJNS4_10UnderscoreES10_S10_EEEEENS4_13SM90_TMA_LOADENS4_14ComposedLayoutINS4_7SwizzleILi3ELi4ELi3EEENS4_18smem_ptr_flag_bitsILi16EEENSU_INS5_IJNSA_ILi8EEESH_EEENS5_IJSH_SC_EEEEEEEvNS4_8identityENS4_23SM90_TMA_LOAD_MULTICASTES1D_vS1E_EENS_8epilogue10collective6detail29Sm90TmaWarpSpecializedAdapterINS1I_15DefaultEpilogueISJ_SK_SK_NS1H_6thread17LinearCombinationISJ_Li1EffLNS1M_9ScaleType4KindE0ELNS_15FloatRoundStyleE2ESJ_EENS1_15EpilogueDefaultEEEEEvvEEEEvNT_6ParamsE --------------------------
	.section	.text._ZN7cutlass13device_kernelINS_4gemm6kernel13GemmUniversalIN4cute5tupleIJiiiiEEENS1_10collective13CollectiveMmaINS1_34MainloopSm90TmaGmmaWarpSpecializedILi4ENS5_IJNS4_1CILi4EEENSA_ILi1EEESC_EEENS1_35KernelTmaWarpSpecializedCooperativeEEENS5_IJNSA_ILi128EEENSA_ILi64EEESG_EEENS_6half_tENS5_IJlSC_lEEESJ_SK_NS4_8TiledMMAINS4_8MMA_AtomIJNS4_4SM904GMMA25MMA_64x64x16_F32F16F16_SSILNSO_5MajorE0ELSQ_0ELNSO_7ScaleInE1ELSR_1EEEEEENS4_6LayoutINS5_IJNSA_ILi2EEESC_SC_EEENS5_IJSC_NSA_ILi0EEESX_EEEEENS5_IJNS4_10UnderscoreES10_S10_EEEEENS4_13SM90_TMA_LOADENS4_14ComposedLayoutINS4_7SwizzleILi3ELi4ELi3EEENS4_18smem_ptr_flag_bitsILi16EEENSU_INS5_IJNSA_ILi8EEESH_EEENS5_IJSH_SC_EEEEEEEvNS4_8identityENS4_23SM90_TMA_LOAD_MULTICASTES1D_vS1E_EENS_8epilogue10collective6detail29Sm90TmaWarpSpecializedAdapterINS1I_15DefaultEpilogueISJ_SK_SK_NS1H_6thread17LinearCombinationISJ_Li1EffLNS1M_9ScaleType4KindE0ELNS_15FloatRoundStyleE2ESJ_EENS1_15EpilogueDefaultEEEEEvvEEEEvNT_6ParamsE,"ax",@progbits
	.align	128
.text._ZN7cutlass13device_kernelINS_4gemm6kernel13GemmUniversalIN4cute5tupleIJiiiiEEENS1_10collective13CollectiveMmaINS1_34MainloopSm90TmaGmmaWarpSpecializedILi4ENS5_IJNS4_1CILi4EEENSA_ILi1EEESC_EEENS1_35KernelTmaWarpSpecializedCooperativeEEENS5_IJNSA_ILi128EEENSA_ILi64EEESG_EEENS_6half_tENS5_IJlSC_lEEESJ_SK_NS4_8TiledMMAINS4_8MMA_AtomIJNS4_4SM904GMMA25MMA_64x64x16_F32F16F16_SSILNSO_5MajorE0ELSQ_0ELNSO_7ScaleInE1ELSR_1EEEEEENS4_6LayoutINS5_IJNSA_ILi2EEESC_SC_EEENS5_IJSC_NSA_ILi0EEESX_EEEEENS5_IJNS4_10UnderscoreES10_S10_EEEEENS4_13SM90_TMA_LOADENS4_14ComposedLayoutINS4_7SwizzleILi3ELi4ELi3EEENS4_18smem_ptr_flag_bitsILi16EEENSU_INS5_IJNSA_ILi8EEESH_EEENS5_IJSH_SC_EEEEEEEvNS4_8identityENS4_23SM90_TMA_LOAD_MULTICASTES1D_vS1E_EENS_8epilogue10collective6detail29Sm90TmaWarpSpecializedAdapterINS1I_15DefaultEpilogueISJ_SK_SK_NS1H_6thread17LinearCombinationISJ_Li1EffLNS1M_9ScaleType4KindE0ELNS_15FloatRoundStyleE2ESJ_EENS1_15EpilogueDefaultEEEEEvvEEEEvNT_6ParamsE:
        .type           _ZN7cutlass13device_kernelINS_4gemm6kernel13GemmUniversalIN4cute5tupleIJiiiiEEENS1_10collective13CollectiveMmaINS1_34MainloopSm90TmaGmmaWarpSpecializedILi4ENS5_IJNS4_1CILi4EEENSA_ILi1EEESC_EEENS1_35KernelTmaWarpSpecializedCooperativeEEENS5_IJNSA_ILi128EEENSA_ILi64EEESG_EEENS_6half_tENS5_IJlSC_lEEESJ_SK_NS4_8TiledMMAINS4_8MMA_AtomIJNS4_4SM904GMMA25MMA_64x64x16_F32F16F16_SSILNSO_5MajorE0ELSQ_0ELNSO_7ScaleInE1ELSR_1EEEEEENS4_6LayoutINS5_IJNSA_ILi2EEESC_SC_EEENS5_IJSC_NSA_ILi0EEESX_EEEEENS5_IJNS4_10UnderscoreES10_S10_EEEEENS4_13SM90_TMA_LOADENS4_14ComposedLayoutINS4_7SwizzleILi3ELi4ELi3EEENS4_18smem_ptr_flag_bitsILi16EEENSU_INS5_IJNSA_ILi8EEESH_EEENS5_IJSH_SC_EEEEEEEvNS4_8identityENS4_23SM90_TMA_LOAD_MULTICASTES1D_vS1E_EENS_8epilogue10collective6detail29Sm90TmaWarpSpecializedAdapterINS1I_15DefaultEpilogueISJ_SK_SK_NS1H_6thread17LinearCombinationISJ_Li1EffLNS1M_9ScaleType4KindE0ELNS_15FloatRoundStyleE2ESJ_EENS1_15EpilogueDefaultEEEEEvvEEEEvNT_6ParamsE,@function
        .size           _ZN7cutlass13device_kernelINS_4gemm6kernel13GemmUniversalIN4cute5tupleIJiiiiEEENS1_10collective13CollectiveMmaINS1_34MainloopSm90TmaGmmaWarpSpecializedILi4ENS5_IJNS4_1CILi4EEENSA_ILi1EEESC_EEENS1_35KernelTmaWarpSpecializedCooperativeEEENS5_IJNSA_ILi128EEENSA_ILi64EEESG_EEENS_6half_tENS5_IJlSC_lEEESJ_SK_NS4_8TiledMMAINS4_8MMA_AtomIJNS4_4SM904GMMA25MMA_64x64x16_F32F16F16_SSILNSO_5MajorE0ELSQ_0ELNSO_7ScaleInE1ELSR_1EEEEEENS4_6LayoutINS5_IJNSA_ILi2EEESC_SC_EEENS5_IJSC_NSA_ILi0EEESX_EEEEENS5_IJNS4_10UnderscoreES10_S10_EEEEENS4_13SM90_TMA_LOADENS4_14ComposedLayoutINS4_7SwizzleILi3ELi4ELi3EEENS4_18smem_ptr_flag_bitsILi16EEENSU_INS5_IJNSA_ILi8EEESH_EEENS5_IJSH_SC_EEEEEEEvNS4_8identityENS4_23SM90_TMA_LOAD_MULTICASTES1D_vS1E_EENS_8epilogue10collective6detail29Sm90TmaWarpSpecializedAdapterINS1I_15DefaultEpilogueISJ_SK_SK_NS1H_6thread17LinearCombinationISJ_Li1EffLNS1M_9ScaleType4KindE0ELNS_15FloatRoundStyleE2ESJ_EENS1_15EpilogueDefaultEEEEEvvEEEEvNT_6ParamsE,(.L_x_133 - _ZN7cutlass13device_kernelINS_4gemm6kernel13GemmUniversalIN4cute5tupleIJiiiiEEENS1_10collective13CollectiveMmaINS1_34MainloopSm90TmaGmmaWarpSpecializedILi4ENS5_IJNS4_1CILi4EEENSA_ILi1EEESC_EEENS1_35KernelTmaWarpSpecializedCooperativeEEENS5_IJNSA_ILi128EEENSA_ILi64EEESG_EEENS_6half_tENS5_IJlSC_lEEESJ_SK_NS4_8TiledMMAINS4_8MMA_AtomIJNS4_4SM904GMMA25MMA_64x64x16_F32F16F16_SSILNSO_5MajorE0ELSQ_0ELNSO_7ScaleInE1ELSR_1EEEEEENS4_6LayoutINS5_IJNSA_ILi2EEESC_SC_EEENS5_IJSC_NSA_ILi0EEESX_EEEEENS5_IJNS4_10UnderscoreES10_S10_EEEEENS4_13SM90_TMA_LOADENS4_14ComposedLayoutINS4_7SwizzleILi3ELi4ELi3EEENS4_18smem_ptr_flag_bitsILi16EEENSU_INS5_IJNSA_ILi8EEESH_EEENS5_IJSH_SC_EEEEEEEvNS4_8identityENS4_23SM90_TMA_LOAD_MULTICASTES1D_vS1E_EENS_8epilogue10collective6detail29Sm90TmaWarpSpecializedAdapterINS1I_15DefaultEpilogueISJ_SK_SK_NS1H_6thread17LinearCombinationISJ_Li1EffLNS1M_9ScaleType4KindE0ELNS_15FloatRoundStyleE2ESJ_EENS1_15EpilogueDefaultEEEEEvvEEEEvNT_6ParamsE)
        .other          _ZN7cutlass13device_kernelINS_4gemm6kernel13GemmUniversalIN4cute5tupleIJiiiiEEENS1_10collective13CollectiveMmaINS1_34MainloopSm90TmaGmmaWarpSpecializedILi4ENS5_IJNS4_1CILi4EEENSA_ILi1EEESC_EEENS1_35KernelTmaWarpSpecializedCooperativeEEENS5_IJNSA_ILi128EEENSA_ILi64EEESG_EEENS_6half_tENS5_IJlSC_lEEESJ_SK_NS4_8TiledMMAINS4_8MMA_AtomIJNS4_4SM904GMMA25MMA_64x64x16_F32F16F16_SSILNSO_5MajorE0ELSQ_0ELNSO_7ScaleInE1ELSR_1EEEEEENS4_6LayoutINS5_IJNSA_ILi2EEESC_SC_EEENS5_IJSC_NSA_ILi0EEESX_EEEEENS5_IJNS4_10UnderscoreES10_S10_EEEEENS4_13SM90_TMA_LOADENS4_14ComposedLayoutINS4_7SwizzleILi3ELi4ELi3EEENS4_18smem_ptr_flag_bitsILi16EEENSU_INS5_IJNSA_ILi8EEESH_EEENS5_IJSH_SC_EEEEEEEvNS4_8identityENS4_23SM90_TMA_LOAD_MULTICASTES1D_vS1E_EENS_8epilogue10collective6detail29Sm90TmaWarpSpecializedAdapterINS1I_15DefaultEpilogueISJ_SK_SK_NS1H_6thread17LinearCombinationISJ_Li1EffLNS1M_9ScaleType4KindE0ELNS_15FloatRoundStyleE2ESJ_EENS1_15EpilogueDefaultEEEEEvvEEEEvNT_6ParamsE,@"STO_CUDA_ENTRY STV_DEFAULT"
_ZN7cutlass13device_kernelINS_4gemm6kernel13GemmUniversalIN4cute5tupleIJiiiiEEENS1_10collective13CollectiveMmaINS1_34MainloopSm90TmaGmmaWarpSpecializedILi4ENS5_IJNS4_1CILi4EEENSA_ILi1EEESC_EEENS1_35KernelTmaWarpSpecializedCooperativeEEENS5_IJNSA_ILi128EEENSA_ILi64EEESG_EEENS_6half_tENS5_IJlSC_lEEESJ_SK_NS4_8TiledMMAINS4_8MMA_AtomIJNS4_4SM904GMMA25MMA_64x64x16_F32F16F16_SSILNSO_5MajorE0ELSQ_0ELNSO_7ScaleInE1ELSR_1EEEEEENS4_6LayoutINS5_IJNSA_ILi2EEESC_SC_EEENS5_IJSC_NSA_ILi0EEESX_EEEEENS5_IJNS4_10UnderscoreES10_S10_EEEEENS4_13SM90_TMA_LOADENS4_14ComposedLayoutINS4_7SwizzleILi3ELi4ELi3EEENS4_18smem_ptr_flag_bitsILi16EEENSU_INS5_IJNSA_ILi8EEESH_EEENS5_IJSH_SC_EEEEEEEvNS4_8identityENS4_23SM90_TMA_LOAD_MULTICASTES1D_vS1E_EENS_8epilogue10collective6detail29Sm90TmaWarpSpecializedAdapterINS1I_15DefaultEpilogueISJ_SK_SK_NS1H_6thread17LinearCombinationISJ_Li1EffLNS1M_9ScaleType4KindE0ELNS_15FloatRoundStyleE2ESJ_EENS1_15EpilogueDefaultEEEEEvvEEEEvNT_6ParamsE:
[----:B------:R-:W0:Y:S01]  /*0000*/  LDC R1, c[0x0][0x28] ;  /* 0x00000a00ff017b82 */ /* 0x000e220000000800 */
[----:B------:R-:W1:Y:S01]  /*0010*/  S2R R63, SR_TID.X ;  /* 0x00000000003f7919 */ /* 0x000e620000002100 */
[----:B------:R-:W-:Y:S01]  /*0020*/  ELECT P0, URZ, PT ;  /* 0x00000000003f782f */ /* 0x000fe20003800000 */
[----:B------:R-:W-:Y:S01]  /*0030*/  BSSY B0, `(.L_x_0) ;  /* 0x000000f000007945 */ /* 0x000fe20003800000 */
[--C-:B-1----:R-:W-:Y:S02]  /*0040*/  SHF.R.U32.HI R0, RZ, 0x5, R63.reuse ;  /* 0x00000005ff007819 */ /* 0x102fe4000001163f */
[----:B------:R-:W-:-:S03]  /*0050*/  SHF.R.U32.HI R6, RZ, 0x7, R63 ;  /* 0x00000007ff067819 */ /* 0x000fc6000001163f */
[----:B------:R-:W1:Y:S04]  /*0060*/  SHFL.IDX PT, R3, R0, RZ, 0x1f ;  /* 0x00001fff00037589 */ /* 0x000e6800000e0000 */
[----:B------:R2:W3:Y:S01]  /*0070*/  SHFL.IDX PT, R2, R6, RZ, 0x1f ;  /* 0x00001fff06027589 */ /* 0x0004e200000e0000 */
[----:B-1----:R-:W-:-:S13]  /*0080*/  ISETP.NE.OR P0, PT, R3, RZ, !P0 ;  /* 0x000000ff0300720c */ /* 0x002fda0004705670 */
[----:B0-23--:R-:W-:Y:S05]  /*0090*/  @P0 BRA `(.L_x_1) ;  /* 0x0000000000200947 */ /* 0x00dfea0003800000 */
[----:B------:R-:W-:Y:S02]  /*00a0*/  ULDC.64 UR4, c[0x0][0x198] ;  /* 0x0000660000047ab9 */ /* 0x000fe40000000a00 */
[----:B------:R-:W-:Y:S02]  /*00b0*/  UIADD3 UR6, UP0, UR4, 0xf0, URZ ;  /* 0x000000f004067890 */ /* 0x000fe4000ff1e03f */
[----:B------:R-:W-:Y:S02]  /*00c0*/  UIADD3 UR4, UP1, UR4, 0x1f0, URZ ;  /* 0x000001f004047890 */ /* 0x000fe4000ff3e03f */
[----:B------:R-:W-:Y:S02]  /*00d0*/  UIADD3.X UR7, URZ, UR5, URZ, UP0, !UPT ;  /* 0x000000053f077290 */ /* 0x000fe400087fe43f */
[----:B------:R-:W-:-:S07]  /*00e0*/  UIADD3.X UR5, URZ, UR5, URZ, UP1, !UPT ;  /* 0x000000053f057290 */ /* 0x000fce0008ffe43f */
[----:B------:R0:W-:Y:S02]  /*00f0*/  UTMACCTL.PF [UR6] ;  /* 0x00000000060079b9 */ /* 0x0001e40008040000 */
[----:B------:R0:W-:Y:S02]  /*0100*/  UTMACCTL.PF [UR4] ;  /* 0x00000000040079b9 */ /* 0x0001e40008040000 */
[----:B0-----:R-:W-:Y:S01]  /*0110*/  NOP ;  /* 0x0000000000007918 */ /* 0x001fe20000000000 */
.L_x_1:
[----:B------:R-:W-:Y:S05]  /*0120*/  BSYNC B0 ;  /* 0x0000000000007941 */ /* 0x000fea0003800000 */
.L_x_0:
[----:B------:R-:W0:Y:S01]  /*0130*/  SHFL.IDX PT, R5, R0, RZ, 0x1f ;  /* 0x00001fff00057589 */ /* 0x000e2200000e0000 */
[----:B------:R-:W-:-:S04]  /*0140*/  SHF.R.S32.HI R4, RZ, 0x1f, R63 ;  /* 0x0000001fff047819 */ /* 0x000fc8000001143f */
[----:B------:R-:W-:Y:S02]  /*0150*/  LEA.HI R4, R4, R63, RZ, 0x7 ;  /* 0x0000003f04047211 */ /* 0x000fe400078f38ff */
[----:B0-----:R-:W-:-:S13]  /*0160*/  ISETP.NE.AND P0, PT, R5, RZ, PT ;  /* 0x000000ff0500720c */ /* 0x001fda0003f05270 */
[----:B------:R-:W-:Y:S05]  /*0170*/  @P0 BRA `(.L_x_2) ;  /* 0x0000000000580947 */ /* 0x000fea0003800000 */
[----:B------:R-:W0:Y:S01]  /*0180*/  S2UR UR8, SR_CgaCtaId ;  /* 0x00000000000879c3 */ /* 0x000e220000008800 */
[----:B------:R-:W-:Y:S01]  /*0190*/  UMOV UR4, 0x400 ;  /* 0x0000040000047882 */ /* 0x000fe20000000000 */
[----:B------:R-:W-:Y:S01]  /*01a0*/  UMOV UR5, 0x1 ;  /* 0x0000000100057882 */ /* 0x000fe20000000000 */
[----:B------:R-:W-:Y:S01]  /*01b0*/  UMOV UR6, 0x8 ;  /* 0x0000000800067882 */ /* 0x000fe20000000000 */
[----:B------:R-:W-:Y:S01]  /*01c0*/  ELECT P0, URZ, PT ;  /* 0x00000000003f782f */ /* 0x000fe20003800000 */
[----:B------:R-:W-:-:S04]  /*01d0*/  UIADD3 UR6, -UR6, 0x100000, URZ ;  /* 0x0010000006067890 */ /* 0x000fc8000fffe13f */
[----:B------:R-:W-:Y:S02]  /*01e0*/  USHF.L.U32 UR7, UR6, 0xb, URZ ;  /* 0x0000000b06077899 */ /* 0x000fe4000800063f */
[----:B------:R-:W-:Y:S02]  /*01f0*/  USHF.L.U32 UR6, UR6, 0x1, URZ ;  /* 0x0000000106067899 */ /* 0x000fe4000800063f */
[----:B0-----:R-:W-:Y:S02]  /*0200*/  ULEA UR8, UR8, UR4, 0x18 ;  /* 0x0000000408087291 */ /* 0x001fe4000f8ec03f */
[----:B------:R-:W-:-:S04]  /*0210*/  UIADD3 UR4, -UR5, 0x100000, URZ ;  /* 0x0010000005047890 */ /* 0x000fc8000fffe13f */
[----:B------:R-:W-:Y:S02]  /*0220*/  USHF.L.U32 UR5, UR4, 0xb, URZ ;  /* 0x0000000b04057899 */ /* 0x000fe4000800063f */
[----:B------:R-:W-:Y:S01]  /*0230*/  USHF.L.U32 UR4, UR4, 0x1, URZ ;  /* 0x0000000104047899 */ /* 0x000fe2000800063f */
[----:B------:R-:W0:Y:S11]  /*0240*/  FENCE.VIEW.ASYNC.S ;  /* 0x00000000000073c6 */ /* 0x000e360000000000 */
[----:B0-----:R0:W1:Y:S01]  /*0250*/  SYNCS.EXCH.64 URZ, [UR8], UR4 ;  /* 0x00000004083f75b2 */ /* 0x0010620008000100 */
[----:B------:R0:W2:Y:S01]  /*0260*/  SYNCS.EXCH.64 URZ, [UR8+0x20], UR6 ;  /* 0x00002006083f75b2 */ /* 0x0000a20008000100 */
[----:B------:R0:W3:Y:S01]  /*0270*/  SYNCS.EXCH.64 URZ, [UR8+0x8], UR4 ;  /* 0x00000804083f75b2 */ /* 0x0000e20008000100 */
[----:B------:R0:W4:Y:S01]  /*0280*/  SYNCS.EXCH.64 URZ, [UR8+0x28], UR6 ;  /* 0x00002806083f75b2 */ /* 0x0001220008000100 */
[----:B------:R0:W0:Y:S01]  /*0290*/  SYNCS.EXCH.64 URZ, [UR8+0x10], UR4 ;  /* 0x00001004083f75b2 */ /* 0x0000220008000100 */
[----:B------:R0:W0:Y:S01]  /*02a0*/  SYNCS.EXCH.64 URZ, [UR8+0x30], UR6 ;  /* 0x00003006083f75b2 */ /* 0x0000220008000100 */
[----:B------:R0:W0:Y:S01]  /*02b0*/  SYNCS.EXCH.64 URZ, [UR8+0x18], UR4 ;  /* 0x00001804083f75b2 */ /* 0x0000220008000100 */
[----:B------:R0:W0:Y:S01]  /*02c0*/  SYNCS.EXCH.64 URZ, [UR8+0x38], UR6 ;  /* 0x00003806083f75b2 */ /* 0x0000220008000100 */
[----:B------:R-:W-:Y:S01]  /*02d0*/  NOP ;  /* 0x0000000000007918 */ /* 0x000fe20000000000 */
.L_x_2:
[----:B0-----:R-:W0:Y:S01]  /*02e0*/  S2UR UR8, SR_CTAID.X ;  /* 0x00000000000879c3 */ /* 0x001e220000002500 */
[----:B------:R-:W-:Y:S01]  /*02f0*/  LOP3.LUT R4, R4, 0xffffff80, RZ, 0xc0, !PT ;  /* 0xffffff8004047812 */ /* 0x000fe200078ec0ff */
[----:B------:R-:W5:Y:S01]  /*0300*/  SHFL.IDX PT, R0, R0, RZ, 0x1f ;  /* 0x00001fff00007589 */ /* 0x000f6200000e0000 */
[----:B------:R-:W-:Y:S01]  /*0310*/  SHF.R.S32.HI R12, RZ, 0x1f, R5 ;  /* 0x0000001fff0c7819 */ /* 0x000fe20000011405 */
[----:B------:R-:W-:Y:S01]  /*0320*/  ULDC UR4, c[0x0][0x150] ;  /* 0x0000540000047ab9 */ /* 0x000fe20000000800 */
[----:B------:R-:W-:Y:S01]  /*0330*/  ELECT P0, URZ, PT ;  /* 0x00000000003f782f */ /* 0x000fe20003800000 */
[----:B------:R-:W-:Y:S01]  /*0340*/  IMAD.IADD R8, R63, 0x1, -R4 ;  /* 0x000000013f087824 */ /* 0x000fe200078e0a04 */
[----:B------:R-:W-:Y:S01]  /*0350*/  LEA.HI R12, R12, R5, RZ, 0x2 ;  /* 0x000000050c0c7211 */ /* 0x000fe200078f10ff */
[----:B------:R-:W1:Y:S01]  /*0360*/  S2R R4, SR_CTAID.Y ;  /* 0x0000000000047919 */ /* 0x000e620000002600 */
[----:B------:R-:W2:Y:S01]  /*0370*/  LDC R13, c[0x0][0x144] ;  /* 0x00005100ff0d7b82 */ /* 0x000ea20000000800 */
[----:B------:R-:W-:Y:S01]  /*0380*/  NOP ;  /* 0x0000000000007918 */ /* 0x000fe20000000000 */
[----:B------:R-:W-:Y:S01]  /*0390*/  SHF.R.S32.HI R7, RZ, 0x1f, R8 ;  /* 0x0000001fff077819 */ /* 0x000fe20000011408 */
[----:B------:R-:W-:Y:S01]  /*03a0*/  NOP ;  /* 0x0000000000007918 */ /* 0x000fe20000000000 */
[----:B------:R-:W-:Y:S01]  /*03b0*/  LOP3.LUT R12, R12, 0x3ffffffc, RZ, 0xc0, !PT ;  /* 0x3ffffffc0c0c7812 */ /* 0x000fe200078ec0ff */
[----:B------:R-:W-:Y:S01]  /*03c0*/  IMAD.MOV.U32 R22, RZ, RZ, 0x1 ;  /* 0x00000001ff167424 */ /* 0x000fe200078e00ff */
[----:B------:R-:W-:-:S02]  /*03d0*/  LEA.HI R7, R7, R8, RZ, 0x3 ;  /* 0x0000000807077211 */ /* 0x000fc400078f18ff */
[----:B------:R-:W3:Y:S01]  /*03e0*/  LDC R14, c[0x0][0x140] ;  /* 0x00005000ff0e7b82 */ /* 0x000ee20000000800 */
[----:B------:R-:W-:Y:S02]  /*03f0*/  ISETP.NE.AND P3, PT, R2, RZ, PT ;  /* 0x000000ff0200720c */ /* 0x000fe40003f65270 */
[--C-:B------:R-:W-:Y:S02]  /*0400*/  SHF.R.S32.HI R9, RZ, 0x3, R7.reuse ;  /* 0x00000003ff097819 */ /* 0x100fe40000011407 */
[----:B------:R-:W-:Y:S02]  /*0410*/  SHF.R.S32.HI R10, RZ, 0x1f, R7 ;  /* 0x0000001fff0a7819 */ /* 0x000fe40000011407 */
[----:B0-----:R-:W-:Y:S02]  /*0420*/  I2FP.F32.U32 R7, UR8 ;  /* 0x0000000800077c45 */ /* 0x001fe40008201000 */
[----:B------:R-:W-:Y:S02]  /*0430*/  LEA.HI R10, R10, R9, RZ, 0x2 ;  /* 0x000000090a0a7211 */ /* 0x000fe400078f10ff */
[----:B-----5:R-:W-:Y:S01]  /*0440*/  ISETP.NE.OR P0, PT, R0, RZ, !P0 ;  /* 0x000000ff0000720c */ /* 0x020fe20004705670 */
[----:B------:R-:W-:Y:S01]  /*0450*/  FMUL R11, R7, UR4 ;  /* 0x00000004070b7c20 */ /* 0x000fe20008400000 */
[----:B------:R-:W-:Y:S01]  /*0460*/  LOP3.LUT R10, R10, 0xfffffffc, RZ, 0xc0, !PT ;  /* 0xfffffffc0a0a7812 */ /* 0x000fe200078ec0ff */
[----:B------:R-:W-:Y:S01]  /*0470*/  IMAD.IADD R7, R5, 0x1, -R12 ;  /* 0x0000000105077824 */ /* 0x000fe200078e0a0c */
[----:B------:R-:W-:-:S03]  /*0480*/  ULDC UR4, c[0x0][0x154] ;  /* 0x0000550000047ab9 */ /* 0x000fc60000000800 */
[----:B------:R-:W0:Y:S01]  /*0490*/  F2I.U32.TRUNC.NTZ R11, R11 ;  /* 0x0000000b000b7305 */ /* 0x000e22000020f000 */
[----:B------:R-:W-:Y:S02]  /*04a0*/  IMAD.IADD R10, R9, 0x1, -R10 ;  /* 0x00000001090a7824 */ /* 0x000fe400078e0a0a */
[----:B------:R-:W5:Y:S02]  /*04b0*/  LDC R9, c[0x0][0x148] ;  /* 0x00005200ff097b82 */ /* 0x000f640000000800 */
[----:B------:R-:W-:Y:S01]  /*04c0*/  IMAD R10, R7, 0x4, R10 ;  /* 0x00000004070a7824 */ /* 0x000fe200078e020a */
[----:B------:R-:W-:Y:S01]  /*04d0*/  VOTEU.ALL UP0, P0 ;  /* 0x00000000003f7886 */ /* 0x000fe20000000000 */
[----:B---3--:R-:W-:Y:S01]  /*04e0*/  ISETP.EQ.U32.AND P2, PT, R14, 0x1, PT ;  /* 0x000000010e00780c */ /* 0x008fe20003f42070 */
[----:B------:R-:W-:Y:S01]  /*04f0*/  VOTEU.ALL UP1, P0 ;  /* 0x00000000003f7886 */ /* 0x000fe20000020000 */
[----:B------:R-:W-:Y:S01]  /*0500*/  IMAD.SHL.U32 R19, R10, 0x4, RZ ;  /* 0x000000040a137824 */ /* 0x000fe200078e00ff */
[----:B------:R-:W-:Y:S01]  /*0510*/  SHF.R.S32.HI R7, RZ, 0x1f, R10 ;  /* 0x0000001fff077819 */ /* 0x000fe2000001140a */
[----:B------:R-:W3:Y:S01]  /*0520*/  @!UP0 S2UR UR7, SR_CgaCtaId ;  /* 0x00000000000789c3 */ /* 0x000ee20000008800 */
[----:B------:R-:W-:-:S02]  /*0530*/  @!UP0 UMOV UR6, 0x400 ;  /* 0x0000040000068882 */ /* 0x000fc40000000000 */
[----:B------:R-:W-:Y:S01]  /*0540*/  LEA.HI R0, R7, R10, RZ, 0x2 ;  /* 0x0000000a07007211 */ /* 0x000fe200078f10ff */
[----:B0-----:R-:W-:Y:S01]  /*0550*/  IMAD.MOV R12, RZ, RZ, -R11 ;  /* 0x000000ffff0c7224 */ /* 0x001fe200078e0a0b */
[----:B------:R-:W-:Y:S02]  /*0560*/  LOP3.LUT R19, R10, 0xc, R19, 0x78, !PT ;  /* 0x0000000c0a137812 */ /* 0x000fe400078e7813 */
[----:B------:R-:W-:Y:S01]  /*0570*/  LOP3.LUT R11, R0, 0xfffffffc, RZ, 0xc0, !PT ;  /* 0xfffffffc000b7812 */ /* 0x000fe200078ec0ff */
[----:B--2---:R-:W-:Y:S01]  /*0580*/  IMAD R7, R13, R12, UR8 ;  /* 0x000000080d077e24 */ /* 0x004fe2000f8e020c */
[----:B-1----:R-:W-:Y:S02]  /*0590*/  I2FP.F32.U32 R13, R4 ;  /* 0x00000004000d7245 */ /* 0x002fe40000201000 */
[----:B------:R-:W-:Y:S01]  /*05a0*/  SHF.R.S32.HI R0, RZ, 0x1f, R3 ;  /* 0x0000001fff007819 */ /* 0x000fe20000011403 */
[----:B------:R-:W-:Y:S02]  /*05b0*/  IMAD.IADD R12, R10, 0x1, -R11 ;  /* 0x000000010a0c7824 */ /* 0x000fe400078e0a0b */
[----:B------:R-:W-:Y:S01]  /*05c0*/  FMUL R13, R13, UR4 ;  /* 0x000000040d0d7c20 */ /* 0x000fe20008400000 */
[----:B------:R-:W-:Y:S01]  /*05d0*/  LEA.HI R0, R0, R3, RZ, 0x2 ;  /* 0x0000000300007211 */ /* 0x000fe200078f10ff */
[----:B------:R-:W-:Y:S01]  /*05e0*/  UMOV UR4, 0x20 ;  /* 0x0000002000047882 */ /* 0x000fe20000000000 */
[----:B------:R-:W-:Y:S01]  /*05f0*/  ISETP.NE.AND P4, PT, R12, R7, PT ;  /* 0x000000070c00720c */ /* 0x000fe20003f85270 */
[----:B------:R-:W-:-:S04]  /*0600*/  @!UP0 UIADD3 UR4, -UR4, 0x100000, URZ ;  /* 0x0010000004048890 */ /* 0x000fc8000fffe13f */
[----:B------:R-:W-:Y:S02]  /*0610*/  @!UP0 USHF.L.U32 UR5, UR4, 0xb, URZ ;  /* 0x0000000b04058899 */ /* 0x000fe4000800063f */
[----:B------:R-:W-:Y:S01]  /*0620*/  @!UP0 USHF.L.U32 UR4, UR4, 0x1, URZ ;  /* 0x0000000104048899 */ /* 0x000fe2000800063f */
[----:B------:R-:W-:Y:S01]  /*0630*/  LOP3.LUT R0, R0, 0xfffffffc, RZ, 0xc0, !PT ;  /* 0xfffffffc00007812 */ /* 0x000fe200078ec0ff */
[----:B------:R-:W0:Y:S04]  /*0640*/  F2I.U32.TRUNC.NTZ R13, R13 ;  /* 0x0000000d000d7305 */ /* 0x000e28000020f000 */
[----:B------:R-:W-:Y:S01]  /*0650*/  IMAD.IADD R3, R3, 0x1, -R0 ;  /* 0x0000000103037824 */ /* 0x000fe200078e0a00 */
[----:B---3--:R-:W-:Y:S01]  /*0660*/  @!UP0 ULEA UR6, UR7, UR6, 0x18 ;  /* 0x0000000607068291 */ /* 0x008fe2000f8ec03f */
[----:B------:R-:W-:Y:S01]  /*0670*/  VOTEU.ALL UP0, P0 ;  /* 0x00000000003f7886 */ /* 0x000fe20000000000 */
[----:B------:R-:W-:Y:S01]  /*0680*/  LOP3.LUT P0, RZ, R8, 0x7, RZ, 0xc0, !PT ;  /* 0x0000000708ff7812 */ /* 0x000fe2000780c0ff */
[----:B------:R-:W-:Y:S01]  /*0690*/  VIADD R8, R2, 0xffffffff ;  /* 0xffffffff02087836 */ /* 0x000fe20000000000 */
[----:B------:R-:W-:-:S02]  /*06a0*/  @P4 SHF.R.S32.HI R0, RZ, 0x1f, R19 ;  /* 0x0000001fff004819 */ /* 0x000fc40000011413 */
[C---:B------:R-:W-:Y:S02]  /*06b0*/  ISETP.NE.AND P1, PT, R3.reuse, 0x3, PT ;  /* 0x000000030300780c */ /* 0x040fe40003f25270 */
[----:B------:R-:W-:Y:S01]  /*06c0*/  @P4 LEA.HI R0, R0, R19, RZ, 0x2 ;  /* 0x0000001300004211 */ /* 0x000fe200078f10ff */
[----:B0-----:R-:W-:Y:S01]  /*06d0*/  IMAD.MOV R23, RZ, RZ, -R13 ;  /* 0x000000ffff177224 */ /* 0x001fe200078e0a0d */
[----:B------:R-:W-:Y:S01]  /*06e0*/  ISETP.EQ.OR P1, PT, R3, RZ, !P1 ;  /* 0x000000ff0300720c */ /* 0x000fe20004f22670 */
[----:B------:R-:W0:Y:S02]  /*06f0*/  FENCE.VIEW.ASYNC.S ;  /* 0x00000000000073c6 */ /* 0x000e240000000000 */
[----:B0-----:R0:W1:Y:S01]  /*0700*/  @!UP0 SYNCS.EXCH.64 URZ, [UR6+0x50], UR4 ;  /* 0x00005004063f85b2 */ /* 0x0010620008000100 */
[----:B------:R-:W-:Y:S01]  /*0710*/  @P4 SHF.R.S32.HI R0, RZ, 0x2, R0 ;  /* 0x00000002ff004819 */ /* 0x000fe20000011400 */
[----:B-----5:R-:W-:Y:S01]  /*0720*/  IMAD R11, R9, R23, R4 ;  /* 0x00000017090b7224 */ /* 0x020fe200078e0204 */
[----:B------:R-:W-:-:S02]  /*0730*/  ISETP.LT.U32.AND P0, PT, R19, 0x4, !P0 ;  /* 0x000000041300780c */ /* 0x000fc40004701070 */
[----:B------:R-:W-:Y:S02]  /*0740*/  ISETP.EQ.AND P1, PT, R2, RZ, P1 ;  /* 0x000000ff0200720c */ /* 0x000fe40000f22270 */
[----:B------:R-:W-:Y:S02]  /*0750*/  @P4 ISETP.NE.AND P5, PT, R0, R11, PT ;  /* 0x0000000b0000420c */ /* 0x000fe40003fa5270 */
[----:B------:R-:W-:Y:S02]  /*0760*/  ISETP.GE.U32.AND P6, PT, R8, 0x2, PT ;  /* 0x000000020800780c */ /* 0x000fe40003fc6070 */
[----:B------:R-:W-:Y:S02]  /*0770*/  SEL R11, RZ, 0x1, !P0 ;  /* 0x00000001ff0b7807 */ /* 0x000fe40004000000 */
[----:B------:R-:W-:Y:S02]  /*0780*/  @P4 SEL R22, RZ, 0x1, P5 ;  /* 0x00000001ff164807 */ /* 0x000fe40002800000 */
[----:B------:R-:W-:Y:S01]  /*0790*/  SEL R18, RZ, 0x1, !P1 ;  /* 0x00000001ff127807 */ /* 0x000fe20004800000 */
[----:B------:R0:W2:Y:S01]  /*07a0*/  @!UP1 SYNCS.EXCH.64 URZ, [UR6+0x58], UR4 ;  /* 0x00005804063f95b2 */ /* 0x0000a20008000100 */
[----:B------:R-:W-:Y:S01]  /*07b0*/  LOP3.LUT R22, R22, R11, RZ, 0xc0, !PT ;  /* 0x0000000b16167212 */ /* 0x000fe200078ec0ff */
[----:B------:R-:W-:Y:S01]  /*07c0*/  NOP ;  /* 0x0000000000007918 */ /* 0x000fe20000000000 */
[----:B------:R-:W-:-:S02]  /*07d0*/  LOP3.LUT R0, R63, 0x7f, RZ, 0xc0, !PT ;  /* 0x0000007f3f007812 */ /* 0x000fc400078ec0ff */
[----:B------:R-:W-:Y:S01]  /*07e0*/  SEL R18, R18, 0x2, P6 ;  /* 0x0000000212127807 */ /* 0x000fe20003000000 */
[----:B0-----:R-:W-:Y:S06]  /*07f0*/  @!P2 BRA `(.L_x_3) ;  /* 0x000000000008a947 */ /* 0x001fec0003800000 */
[----:B-12-4-:R-:W-:Y:S01]  /*0800*/  UCGABAR_ARV ;  /* 0x00000000000079c7 */ /* 0x016fe20008000000 */
[----:B------:R-:W-:Y:S05]  /*0810*/  BRA `(.L_x_4) ;  /* 0x0000000000047947 */ /* 0x000fea0003800000 */
.L_x_3:
[----:B-12-4-:R-:W-:Y:S01]  /*0820*/  NOP ;  /* 0x0000000000007918 */ /* 0x016fe20000000000 */
.L_x_4:
[----:B------:R-:W0:Y:S01]  /*0830*/  LDC R2, c[0x0][0x65c] ;  /* 0x00019700ff027b82 */ /* 0x000e220000000800 */
[----:B------:R-:W-:Y:S02]  /*0840*/  IMAD.U32 R10, RZ, RZ, UR8 ;  /* 0x00000008ff0a7e24 */ /* 0x000fe4000f8e00ff */
[----:B------:R-:W-:Y:S01]  /*0850*/  IMAD.MOV.U32 R11, RZ, RZ, RZ ;  /* 0x000000ffff0b7224 */ /* 0x000fe200078e00ff */
[----:B0-----:R-:W-:-:S04]  /*0860*/  ISETP.NE.AND P1, PT, R2, 0x1, PT ;  /* 0x000000010200780c */ /* 0x001fc80003f25270 */
[----:B------:R-:W-:-:S09]  /*0870*/  P2R R5, PR, RZ, 0x2 ;  /* 0x00000002ff057803 */ /* 0x000fd20000000000 */
[----:B------:R-:W0:Y:S01]  /*0880*/  @P1 LDC R17, c[0x0][0x10] ;  /* 0x00000400ff111b82 */ /* 0x000e220000000800 */
[----:B------:R-:W-:Y:S02]  /*0890*/  @P1 IMAD.MOV.U32 R5, RZ, RZ, RZ ;  /* 0x000000ffff051224 */ /* 0x000fe400078e00ff */
[----:B------:R-:W-:-:S05]  /*08a0*/  @P1 IMAD.MOV.U32 R15, RZ, RZ, RZ ;  /* 0x000000ffff0f1224 */ /* 0x000fca00078e00ff */
[----:B------:R-:W1:Y:S01]  /*08b0*/  @!P1 LDC R13, c[0x0][0xc] ;  /* 0x00000300ff0d9b82 */ /* 0x000e620000000800 */
[----:B------:R-:W-:Y:S01]  /*08c0*/  ULDC UR4, c[0x0][0xc] ;  /* 0x0000030000047ab9 */ /* 0x000fe20000000800 */
[----:B------:R-:W-:Y:S01]  /*08d0*/  ULDC UR5, c[0x0][0x10] ;  /* 0x0000040000057ab9 */ /* 0x000fe20000000800 */
[----:B------:R-:W-:Y:S01]  /*08e0*/  ULDC UR6, c[0x0][0x14] ;  /* 0x0000050000067ab9 */ /* 0x000fe20000000800 */
[----:B------:R-:W-:-:S04]  /*08f0*/  UIMAD.WIDE.U32 UR4, UR4, UR5, URZ ;  /* 0x00000005040472a5 */ /* 0x000fc8000f8e003f */
[----:B------:R-:W-:Y:S02]  /*0900*/  UIMAD.WIDE.U32 UR38, UR4, UR6, URZ ;  /* 0x00000006042672a5 */ /* 0x000fe4000f8e003f */
[----:B------:R-:W-:-:S04]  /*0910*/  UIMAD UR41, UR5, UR6, URZ ;  /* 0x00000006052972a4 */ /* 0x000fc8000f8e023f */
[----:B------:R-:W-:Y:S01]  /*0920*/  UIADD3 UR41, UR39, UR41, URZ ;  /* 0x0000002927297290 */ /* 0x000fe2000fffe03f */
[----:B0-----:R-:W-:-:S04]  /*0930*/  @P1 IMAD.WIDE.U32 R16, R17, UR8, R4 ;  /* 0x0000000811101c25 */ /* 0x001fc8000f8e0004 */
[----:B------:R-:W-:Y:S02]  /*0940*/  @P1 IMAD.IADD R17, R17, 0x1, R15 ;  /* 0x0000000111111824 */ /* 0x000fe400078e020f */
[----:B-1----:R-:W-:-:S04]  /*0950*/  @!P1 IMAD.WIDE.U32 R10, R4, R13, R10 ;  /* 0x0000000d040a9225 */ /* 0x002fc800078e000a */
[----:B------:R-:W-:Y:S02]  /*0960*/  @!P1 IMAD.MOV.U32 R16, RZ, RZ, R10 ;  /* 0x000000ffff109224 */ /* 0x000fe400078e000a */
[----:B------:R-:W-:Y:S01]  /*0970*/  @!P1 IMAD.MOV.U32 R17, RZ, RZ, R11 ;  /* 0x000000ffff119224 */ /* 0x000fe200078e000b */
[----:B------:R-:W-:Y:S06]  /*0980*/  @!P2 BRA `(.L_x_5) ;  /* 0x00000000000ca947 */ /* 0x000fec0003800000 */
[----:B------:R-:W-:Y:S01]  /*0990*/  UCGABAR_WAIT ;  /* 0x0000000000007dc7 */ /* 0x000fe20008000000 */
[----:B------:R-:W-:Y:S01]  /*09a0*/  CCTL.IVALL ;  /* 0x00000000ff00798f */ /* 0x000fe20002000000 */
[----:B------:R-:W-:Y:S05]  /*09b0*/  BRA `(.L_x_6) ;  /* 0x0000000000047947 */ /* 0x000fea0003800000 */
.L_x_5:
[----:B------:R-:W-:Y:S06]  /*09c0*/  BAR.SYNC.DEFER_BLOCKING 0x0 ;  /* 0x0000000000007b1d */ /* 0x000fec0000010000 */
.L_x_6:
[----:B------:R-:W-:Y:S05]  /*09d0*/  @!P3 BRA `(.L_x_7) ;  /* 0x0000004000f8b947 */ /* 0x000fea0003800000 */
[----:B------:R-:W-:-:S13]  /*09e0*/  ISETP.GT.U32.AND P0, PT, R8, 0x1, PT ;  /* 0x000000010800780c */ /* 0x000fda0003f04070 */
[----:B------:R-:W-:Y:S05]  /*09f0*/  @P0 EXIT ;  /* 0x000000000000094d */ /* 0x000fea0003800000 */
[----:B------:R-:W-:Y:S01]  /*0a00*/  ULDC.64 UR4, c[0x0][0x650] ;  /* 0x0001940000047ab9 */ /* 0x000fe20000000a00 */
[----:B------:R-:W-:Y:S01]  /*0a10*/  PRMT R3, RZ, 0x7610, R3 ;  /* 0x00007610ff037816 */ /* 0x000fe20000000003 */
[----:B------:R-:W-:Y:S01]  /*0a20*/  IMAD.MOV.U32 R71, RZ, RZ, -0x1 ;  /* 0xffffffffff477424 */ /* 0x000fe200078e00ff */
[----:B------:R-:W-:Y:S01]  /*0a30*/  ISETP.GE.U32.AND P0, PT, R16, UR4, PT ;  /* 0x0000000410007c0c */ /* 0x000fe2000bf06070 */
[----:B------:R-:W-:Y:S02]  /*0a40*/  IMAD.MOV.U32 R70, RZ, RZ, -0x1 ;  /* 0xffffffffff467424 */ /* 0x000fe400078e00ff */
[----:B------:R-:W-:Y:S01]  /*0a50*/  IMAD.MOV.U32 R69, RZ, RZ, -0x1 ;  /* 0xffffffffff457424 */ /* 0x000fe200078e00ff */
[----:B------:R-:W-:-:S13]  /*0a60*/  ISETP.GE.U32.AND.EX P0, PT, R17, UR5, PT, P0 ;  /* 0x0000000511007c0c */ /* 0x000fda000bf06100 */
[----:B------:R-:W-:Y:S05]  /*0a70*/  @P0 BRA `(.L_x_8) ;  /* 0x0000000400280947 */ /* 0x000fea0003800000 */
[----:B------:R-:W0:Y:S01]  /*0a80*/  LDC.64 R24, c[0x0][0x628] ;  /* 0x00018a00ff187b82 */ /* 0x000e220000000a00 */
[----:B------:R-:W-:Y:S02]  /*0a90*/  IMAD.MOV.U32 R10, RZ, RZ, R16 ;  /* 0x000000ffff0a7224 */ /* 0x000fe400078e0010 */
[----:B------:R-:W-:-:S05]  /*0aa0*/  IMAD.MOV.U32 R11, RZ, RZ, R17 ;  /* 0x000000ffff0b7224 */ /* 0x000fca00078e0011 */
[----:B------:R-:W1:Y:S08]  /*0ab0*/  LDC R8, c[0x0][0x630] ;  /* 0x00018c00ff087b82 */ /* 0x000e700000000800 */
[----:B------:R-:W2:Y:S01]  /*0ac0*/  LDC.64 R26, c[0x0][0x620] ;  /* 0x00018800ff1a7b82 */ /* 0x000ea20000000a00 */
[----:B0-----:R-:W-:-:S04]  /*0ad0*/  ISETP.NE.U32.AND P0, PT, R24, RZ, PT ;  /* 0x000000ff1800720c */ /* 0x001fc80003f05070 */
[----:B------:R-:W-:-:S13]  /*0ae0*/  ISETP.NE.AND.EX P0, PT, R25, RZ, PT, P0 ;  /* 0x000000ff1900720c */ /* 0x000fda0003f05300 */
[----:B-12---:R-:W-:Y:S05]  /*0af0*/  @!P0 BRA `(.L_x_9) ;  /* 0x0000000000288947 */ /* 0x006fea0003800000 */
[----:B------:R-:W0:Y:S02]  /*0b00*/  LDC R3, c[0x0][0x634] ;  /* 0x00018d00ff037b82 */ /* 0x000e240000000800 */
[----:B0-----:R-:W-:-:S05]  /*0b10*/  IADD3 R3, P0, R16, R3, RZ ;  /* 0x0000000310037210 */ /* 0x001fca0007f1e0ff */
[----:B------:R-:W-:-:S04]  /*0b20*/  IMAD.X R21, RZ, RZ, R17, P0 ;  /* 0x000000ffff157224 */ /* 0x000fc800000e0611 */
[----:B------:R-:W-:-:S04]  /*0b30*/  IMAD.WIDE.U32 R10, R21, R24, RZ ;  /* 0x00000018150a7225 */ /* 0x000fc800078e00ff */
[----:B------:R-:W-:-:S04]  /*0b40*/  IMAD.WIDE.U32 R12, P0, R3, R25, R10 ;  /* 0x00000019030c7225 */ /* 0x000fc8000780000a */
[----:B------:R-:W-:-:S04]  /*0b50*/  IMAD.WIDE.U32 R10, R3, R24, RZ ;  /* 0x00000018030a7225 */ /* 0x000fc800078e00ff */
[----:B------:R-:W-:Y:S01]  /*0b60*/  IMAD.X R15, RZ, RZ, RZ, P0 ;  /* 0x000000ffff0f7224 */ /* 0x000fe200000e06ff */
[----:B------:R-:W-:Y:S01]  /*0b70*/  IADD3 RZ, P0, R11, R12, RZ ;  /* 0x0000000c0bff7210 */ /* 0x000fe20007f1e0ff */
[----:B------:R-:W-:-:S04]  /*0b80*/  IMAD.MOV.U32 R14, RZ, RZ, R13 ;  /* 0x000000ffff0e7224 */ /* 0x000fc800078e000d */
[----:B------:R-:W-:-:S08]  /*0b90*/  IMAD.WIDE.U32.X R10, R21, R25, R14, P0 ;  /* 0x00000019150a7225 */ /* 0x000fd000000e040e */
.L_x_9:
[----:B------:R-:W0:Y:S01]  /*0ba0*/  LDC.64 R30, c[0x0][0x640] ;  /* 0x00019000ff1e7b82 */ /* 0x000e220000000a00 */
[-CC-:B------:R-:W-:Y:S02]  /*0bb0*/  SHF.R.U64 R69, R10, R8.reuse, R11.reuse ;  /* 0x000000080a457219 */ /* 0x180fe4000000120b */
[----:B------:R-:W-:Y:S02]  /*0bc0*/  SHF.R.U32.HI R3, RZ, R8, R11 ;  /* 0x00000008ff037219 */ /* 0x000fe4000001160b */
[----:B------:R-:W-:-:S03]  /*0bd0*/  IADD3 R5, P0, RZ, -R69, RZ ;  /* 0x80000045ff057210 */ /* 0x000fc60007f1e0ff */
[----:B------:R-:W1:Y:S02]  /*0be0*/  LDC R12, c[0x0][0x618] ;  /* 0x00018600ff0c7b82 */ /* 0x000e640000000800 */
[----:B------:R-:W-:Y:S02]  /*0bf0*/  IMAD.X R3, RZ, RZ, ~R3, P0 ;  /* 0x000000ffff037224 */ /* 0x000fe400000e0e03 */
[----:B------:R-:W-:-:S04]  /*0c00*/  IMAD.WIDE.U32 R10, R5, R26, R16 ;  /* 0x0000001a050a7225 */ /* 0x000fc800078e0010 */
[----:B------:R-:W2:Y:S01]  /*0c10*/  LDC R20, c[0x0][0x608] ;  /* 0x00018200ff147b82 */ /* 0x000ea20000000800 */
[----:B------:R-:W-:Y:S02]  /*0c20*/  IMAD R8, R3, R26, RZ ;  /* 0x0000001a03087224 */ /* 0x000fe400078e02ff */
[----:B------:R-:W-:Y:S02]  /*0c30*/  IMAD.MOV.U32 R3, RZ, RZ, -0x1 ;  /* 0xffffffffff037424 */ /* 0x000fe400078e00ff */
[----:B------:R-:W-:Y:S02]  /*0c40*/  IMAD R5, R5, R27, R8 ;  /* 0x0000001b05057224 */ /* 0x000fe400078e0208 */
[----:B------:R-:W-:Y:S01]  /*0c50*/  IMAD R26, R9, R23, R4 ;  /* 0x00000017091a7224 */ /* 0x000fe200078e0204 */
[----:B------:R-:W3:Y:S01]  /*0c60*/  LDC R28, c[0x0][0x658] ;  /* 0x00019600ff1c7b82 */ /* 0x000ee20000000800 */
[----:B------:R-:W-:Y:S01]  /*0c70*/  IMAD.IADD R5, R11, 0x1, R5 ;  /* 0x000000010b057824 */ /* 0x000fe200078e0205 */
[----:B0-----:R-:W-:Y:S01]  /*0c80*/  ISETP.NE.U32.AND P0, PT, R30, RZ, PT ;  /* 0x000000ff1e00720c */ /* 0x001fe20003f05070 */
[----:B------:R-:W-:-:S03]  /*0c90*/  IMAD.MOV.U32 R23, RZ, RZ, 0x1 ;  /* 0x00000001ff177424 */ /* 0x000fc600078e00ff */
[----:B------:R-:W-:Y:S02]  /*0ca0*/  ISETP.NE.AND.EX P0, PT, R31, RZ, PT, P0 ;  /* 0x000000ff1f00720c */ /* 0x000fe40003f05300 */
[----:B------:R-:W0:Y:S01]  /*0cb0*/  LDC R24, c[0x0][0x600] ;  /* 0x00018000ff187b82 */ /* 0x000e220000000800 */
[-CC-:B-1----:R-:W-:Y:S02]  /*0cc0*/  SHF.R.U64 R14, R10, R12.reuse, R5.reuse ;  /* 0x0000000c0a0e7219 */ /* 0x182fe40000001205 */
[----:B------:R-:W-:-:S05]  /*0cd0*/  SHF.R.U32.HI R5, RZ, R12, R5 ;  /* 0x0000000cff057219 */ /* 0x000fca0000011605 */
[----:B------:R-:W1:Y:S01]  /*0ce0*/  LDC R15, c[0x0][0x648] ;  /* 0x00019200ff0f7b82 */ /* 0x000e620000000800 */
[-CC-:B--2---:R-:W-:Y:S02]  /*0cf0*/  SHF.R.U64 R27, R14, R20.reuse, R5.reuse ;  /* 0x000000140e1b7219 */ /* 0x184fe40000001205 */
[----:B------:R-:W-:-:S05]  /*0d00*/  SHF.R.U32.HI R5, RZ, R20, R5 ;  /* 0x00000014ff057219 */ /* 0x000fca0000011605 */
[----:B------:R-:W2:Y:S01]  /*0d10*/  LDC R21, c[0x0][0x638] ;  /* 0x00018e00ff157b82 */ /* 0x000ea20000000800 */
[-CC-:B---3--:R-:W-:Y:S02]  /*0d20*/  SHF.R.U64 R20, R27, R28.reuse, R5.reuse ;  /* 0x0000001c1b147219 */ /* 0x188fe40000001205 */
[-C--:B------:R-:W-:Y:S02]  /*0d30*/  SHF.L.U32 R3, R3, R28.reuse, RZ ;  /* 0x0000001c03037219 */ /* 0x080fe400000006ff */
[----:B------:R-:W-:Y:S01]  /*0d40*/  SHF.R.U32.HI R5, RZ, R28, R5 ;  /* 0x0000001cff057219 */ /* 0x000fe20000011605 */
[----:B------:R-:W-:Y:S01]  /*0d50*/  IMAD.MOV.U32 R4, RZ, RZ, R20 ;  /* 0x000000ffff047224 */ /* 0x000fe200078e0014 */
[----:B------:R-:W-:Y:S01]  /*0d60*/  LOP3.LUT R12, RZ, R3, RZ, 0x33, !PT ;  /* 0x00000003ff0c7212 */ /* 0x000fe200078e33ff */
[----:B------:R-:W3:Y:S01]  /*0d70*/  LDC R25, c[0x0][0x610] ;  /* 0x00018400ff197b82 */ /* 0x000ee20000000800 */
[----:B------:R-:W-:Y:S05]  /*0d80*/  @!P0 BRA `(.L_x_10) ;  /* 0x0000000000288947 */ /* 0x000fea0003800000 */
[----:B------:R-:W4:Y:S02]  /*0d90*/  LDC R3, c[0x0][0x64c] ;  /* 0x00019300ff037b82 */ /* 0x000f240000000800 */
[----:B----4-:R-:W-:-:S05]  /*0da0*/  IADD3 R3, P0, R20, R3, RZ ;  /* 0x0000000314037210 */ /* 0x010fca0007f1e0ff */
        /* <DEDUP_REMOVED lines=8> */
.L_x_10:
[----:B-1----:R-:W-:Y:S01]  /*0e30*/  SHF.R.U64 R4, R4, R15, R5 ;  /* 0x0000000f04047219 */ /* 0x002fe20000001205 */
[----:B0-----:R-:W-:Y:S01]  /*0e40*/  VIADD R5, R24, 0xffffffff ;  /* 0xffffffff18057836 */ /* 0x001fe20000000000 */
[----:B------:R-:W-:Y:S02]  /*0e50*/  SHF.L.U32 R3, R23, R28, RZ ;  /* 0x0000001c17037219 */ /* 0x000fe400000006ff */
[----:B------:R-:W-:Y:S01]  /*0e60*/  LOP3.LUT R12, R27, R12, RZ, 0xc0, !PT ;  /* 0x0000000c1b0c7212 */ /* 0x000fe200078ec0ff */
[----:B------:R-:W-:Y:S01]  /*0e70*/  IMAD.MOV R8, RZ, RZ, -R4 ;  /* 0x000000ffff087224 */ /* 0x000fe200078e0a04 */
[----:B------:R-:W-:-:S03]  /*0e80*/  SEL R7, R7, R26, !P1 ;  /* 0x0000001a07077207 */ /* 0x000fc60004800000 */
[----:B------:R-:W-:Y:S01]  /*0e90*/  IMAD R12, R3, R4, R12 ;  /* 0x00000004030c7224 */ /* 0x000fe200078e020c */
[----:B------:R-:W-:Y:S01]  /*0ea0*/  LOP3.LUT R4, R14, R5, RZ, 0xc0, !PT ;  /* 0x000000050e047212 */ /* 0x000fe200078ec0ff */
[----:B--2---:R-:W-:Y:S02]  /*0eb0*/  IMAD R3, R8, R21, R20 ;  /* 0x0000001508037224 */ /* 0x004fe400078e0214 */
[----:B---3--:R-:W-:Y:S02]  /*0ec0*/  IMAD R7, R12, R25, R7 ;  /* 0x000000190c077224 */ /* 0x008fe400078e0207 */
[----:B------:R-:W-:Y:S02]  /*0ed0*/  IMAD.MOV.U32 R5, RZ, RZ, 0x1 ;  /* 0x00000001ff057424 */ /* 0x000fe400078e00ff */
[----:B------:R-:W-:-:S03]  /*0ee0*/  IMAD R4, R3, R24, R4 ;  /* 0x0000001803047224 */ /* 0x000fc600078e0204 */
[----:B------:R-:W-:Y:S02]  /*0ef0*/  PRMT R3, R5, 0x7610, R3 ;  /* 0x0000761005037816 */ /* 0x000fe40000000003 */
[----:B------:R-:W-:Y:S02]  /*0f00*/  SEL R70, R4, R7, !P1 ;  /* 0x0000000704467207 */ /* 0x000fe40004800000 */
[----:B------:R-:W-:-:S07]  /*0f10*/  SEL R71, R7, R4, !P1 ;  /* 0x0000000407477207 */ /* 0x000fce0004800000 */
.L_x_8:
[----:B------:R-:W-:-:S08]  /*0f20*/  NOP ;  /* 0x0000000000007918 */ /* 0x000fd00000000000 */
[----:B------:R-:W0:Y:S02]  /*0f30*/  USETMAXREG.TRY_ALLOC.CTAPOOL UP0, 0xe8 ;  /* 0x000000e8000079c8 */ /* 0x000e240008000600 */
[----:B0-----:R-:W-:-:S13]  /*0f40*/  PLOP3.LUT P0, PT, PT, PT, UP0, 0x80, 0x0 ;  /* 0x000000000000781c */ /* 0x001fda0003f0f008 */
[----:B------:R-:W-:Y:S05]  /*0f50*/  @!P0 BRA `(.L_x_8) ;  /* 0xfffffffc00f08947 */ /* 0x000fea000383ffff */
[----:B------:R-:W-:Y:S01]  /*0f60*/  ULDC.64 UR4, c[0x0][0x598] ;  /* 0x0001660000047ab9 */ /* 0x000fe20000000a00 */
[----:B------:R-:W-:Y:S01]  /*0f70*/  ULDC.64 UR36, c[0x0][0x208] ;  /* 0x0000820000247ab9 */ /* 0x000fe20000000a00 */
[----:B------:R-:W-:-:S04]  /*0f80*/  ISETP.NE.U32.AND P0, PT, RZ, UR4, PT ;  /* 0x00000004ff007c0c */ /* 0x000fc8000bf05070 */
[----:B------:R-:W-:-:S13]  /*0f90*/  ISETP.NE.AND.EX P0, PT, RZ, UR5, PT, P0 ;  /* 0x00000005ff007c0c */ /* 0x000fda000bf05300 */
[----:B------:R-:W-:Y:S05]  /*0fa0*/  @!P0 BRA `(.L_x_11) ;  /* 0x00000000001c8947 */ /* 0x000fea0003800000 */
[----:B------:R-:W0:Y:S02]  /*0fb0*/  LDC.64 R4, c[0x0][0x598] ;  /* 0x00016600ff047b82 */ /* 0x000e240000000a00 */
[----:B0-----:R-:W2:Y:S02]  /*0fc0*/  LDG.E.64 R4, desc[UR36][R4.64] ;  /* 0x0000002404047981 */ /* 0x001ea4000c1e1b00 */
[----:B--2---:R-:W-:-:S04]  /*0fd0*/  ISETP.NE.U32.AND P0, PT, R4, RZ, PT ;  /* 0x000000ff0400720c */ /* 0x004fc80003f05070 */
[----:B------:R-:W-:-:S13]  /*0fe0*/  ISETP.NE.AND.EX P0, PT, R5, RZ, PT, P0 ;  /* 0x000000ff0500720c */ /* 0x000fda0003f05300 */
[----:B------:R-:W-:Y:S05]  /*0ff0*/  @!P0 BRA `(.L_x_11) ;  /* 0x0000000000088947 */ /* 0x000fea0003800000 */
[----:B------:R0:W5:Y:S01]  /*1000*/  LD.E R23, desc[UR36][R4.64] ;  /* 0x0000002404177980 */ /* 0x000162000c101900 */
[----:B------:R-:W-:Y:S05]  /*1010*/  BRA `(.L_x_12) ;  /* 0x0000000000247947 */ /* 0x000fea0003800000 */
.L_x_11:
[----:B------:R-:W-:Y:S02]  /*1020*/  ULDC.64 UR4, c[0x0][0x588] ;  /* 0x0001620000047ab9 */ /* 0x000fe40000000a00 */
[----:B------:R-:W-:-:S04]  /*1030*/  ISETP.NE.U32.AND P0, PT, RZ, UR4, PT ;  /* 0x00000004ff007c0c */ /* 0x000fc8000bf05070 */
[----:B------:R-:W-:-:S13]  /*1040*/  ISETP.NE.AND.EX P0, PT, RZ, UR5, PT, P0 ;  /* 0x00000005ff007c0c */ /* 0x000fda000bf05300 */
[----:B------:R-:W-:Y:S05]  /*1050*/  @!P0 BRA `(.L_x_13) ;  /* 0x00000000000c8947 */ /* 0x000fea0003800000 */
[----:B------:R-:W0:Y:S02]  /*1060*/  LDC.64 R4, c[0x0][0x588] ;  /* 0x00016200ff047b82 */ /* 0x000e240000000a00 */
[----:B0-----:R1:W5:Y:S01]  /*1070*/  LDG.E R23, desc[UR36][R4.64] ;  /* 0x0000002404177981 */ /* 0x001362000c1e1900 */
[----:B------:R-:W-:Y:S05]  /*1080*/  BRA `(.L_x_12) ;  /* 0x0000000000087947 */ /* 0x000fea0003800000 */
.L_x_13:
[----:B------:R-:W-:Y:S02]  /*1090*/  ULDC UR4, c[0x0][0x580] ;  /* 0x0001600000047ab9 */ /* 0x000fe40000000800 */
[----:B------:R-:W-:-:S07]  /*10a0*/  IMAD.U32 R23, RZ, RZ, UR4 ;  /* 0x00000004ff177e24 */ /* 0x000fce000f8e00ff */
.L_x_12:
[----:B------:R-:W-:Y:S02]  /*10b0*/  ULDC.64 UR4, c[0x0][0x5a0] ;  /* 0x0001680000047ab9 */ /* 0x000fe40000000a00 */
[----:B------:R-:W-:-:S04]  /*10c0*/  ISETP.NE.U32.AND P0, PT, RZ, UR4, PT ;  /* 0x00000004ff007c0c */ /* 0x000fc8000bf05070 */
[----:B------:R-:W-:-:S13]  /*10d0*/  ISETP.NE.AND.EX P0, PT, RZ, UR5, PT, P0 ;  /* 0x00000005ff007c0c */ /* 0x000fda000bf05300 */
[----:B------:R-:W-:Y:S05]  /*10e0*/  @!P0 BRA `(.L_x_14) ;  /* 0x00000000001c8947 */ /* 0x000fea0003800000 */
[----:B01----:R-:W0:Y:S02]  /*10f0*/  LDC.64 R4, c[0x0][0x5a0] ;  /* 0x00016800ff047b82 */ /* 0x003e240000000a00 */
[----:B0-----:R-:W2:Y:S02]  /*1100*/  LDG.E.64 R4, desc[UR36][R4.64] ;  /* 0x0000002404047981 */ /* 0x001ea4000c1e1b00 */
[----:B--2---:R-:W-:-:S04]  /*1110*/  ISETP.NE.U32.AND P0, PT, R4, RZ, PT ;  /* 0x000000ff0400720c */ /* 0x004fc80003f05070 */
[----:B------:R-:W-:-:S13]  /*1120*/  ISETP.NE.AND.EX P0, PT, R5, RZ, PT, P0 ;  /* 0x000000ff0500720c */ /* 0x000fda0003f05300 */
[----:B------:R-:W-:Y:S05]  /*1130*/  @!P0 BRA `(.L_x_14) ;  /* 0x0000000000088947 */ /* 0x000fea0003800000 */
[----:B------:R0:W5:Y:S01]  /*1140*/  LD.E R58, desc[UR36][R4.64] ;  /* 0x00000024043a7980 */ /* 0x000162000c101900 */
[----:B------:R-:W-:Y:S05]  /*1150*/  BRA `(.L_x_15) ;  /* 0x0000000000247947 */ /* 0x000fea0003800000 */
.L_x_14:
[----:B------:R-:W-:Y:S02]  /*1160*/  ULDC.64 UR4, c[0x0][0x590] ;  /* 0x0001640000047ab9 */ /* 0x000fe40000000a00 */
[----:B------:R-:W-:-:S04]  /*1170*/  ISETP.NE.U32.AND P0, PT, RZ, UR4, PT ;  /* 0x00000004ff007c0c */ /* 0x000fc8000bf05070 */
[----:B------:R-:W-:-:S13]  /*1180*/  ISETP.NE.AND.EX P0, PT, RZ, UR5, PT, P0 ;  /* 0x00000005ff007c0c */ /* 0x000fda000bf05300 */
[----:B------:R-:W-:Y:S05]  /*1190*/  @!P0 BRA `(.L_x_16) ;  /* 0x00000000000c8947 */ /* 0x000fea0003800000 */
[----:B------:R-:W2:Y:S02]  /*11a0*/  LDC.64 R58, c[0x0][0x590] ;  /* 0x00016400ff3a7b82 */ /* 0x000ea40000000a00 */
[----:B--2---:R2:W5:Y:S01]  /*11b0*/  LDG.E R58, desc[UR36][R58.64] ;  /* 0x000000243a3a7981 */ /* 0x004562000c1e1900 */
[----:B------:R-:W-:Y:S05]  /*11c0*/  BRA `(.L_x_15) ;  /* 0x0000000000087947 */ /* 0x000fea0003800000 */
.L_x_16:
[----:B------:R-:W-:Y:S02]  /*11d0*/  ULDC UR4, c[0x0][0x584] ;  /* 0x0001610000047ab9 */ /* 0x000fe40000000800 */
[----:B------:R-:W-:-:S07]  /*11e0*/  IMAD.U32 R58, RZ, RZ, UR4 ;  /* 0x00000004ff3a7e24 */ /* 0x000fce000f8e00ff */
.L_x_15:
[----:B------:R-:W-:-:S13]  /*11f0*/  LOP3.LUT P0, RZ, R3, 0xff, RZ, 0xc0, !PT ;  /* 0x000000ff03ff7812 */ /* 0x000fda000780c0ff */
[----:B------:R-:W-:Y:S05]  /*1200*/  @!P0 EXIT ;  /* 0x000000000000894d */ /* 0x000fea0003800000 */
[----:B------:R-:W3:Y:S01]  /*1210*/  LDC R61, c[0x0][0x658] ;  /* 0x00019600ff3d7b82 */ /* 0x000ee20000000800 */
[----:B------:R-:W-:Y:S01]  /*1220*/  LOP3.LUT R6, R6, 0x1, RZ, 0xc0, !PT ;  /* 0x0000000106067812 */ /* 0x000fe200078ec0ff */
[----:B------:R-:W-:Y:S01]  /*1230*/  ULDC.64 UR6, c[0x0][0x288] ;  /* 0x0000a20000067ab9 */ /* 0x000fe20000000a00 */
[----:B------:R-:W-:Y:S01]  /*1240*/  SHF.R.U32.HI R3, RZ, 0x2, R63 ;  /* 0x00000002ff037819 */ /* 0x000fe2000001163f */
[----:B------:R-:W-:Y:S01]  /*1250*/  UIADD3 UR4, UR7, 0x7f, URZ ;  /* 0x0000007f07047890 */ /* 0x000fe2000fffe03f */
[----:B------:R-:W-:Y:S01]  /*1260*/  SHF.R.U32.HI R0, RZ, 0x1, R0 ;  /* 0x00000001ff007819 */ /* 0x000fe20000011600 */
[----:B------:R-:W-:Y:S01]  /*1270*/  IMAD.SHL.U32 R56, R6, 0x40, RZ ;  /* 0x0000004006387824 */ /* 0x000fe200078e00ff */
[----:B------:R-:W-:Y:S01]  /*1280*/  LOP3.LUT R3, R3, 0x7, RZ, 0xc0, !PT ;  /* 0x0000000703037812 */ /* 0x000fe200078ec0ff */
[----:B01----:R-:W0:Y:S01]  /*1290*/  LDC.64 R4, c[0x0][0x5c8] ;  /* 0x00017200ff047b82 */ /* 0x003e220000000a00 */
[----:B------:R-:W-:Y:S01]  /*12a0*/  USHF.R.S32.HI UR5, URZ, 0x1f, UR4 ;  /* 0x0000001f3f057899 */ /* 0x000fe20008011404 */
[----:B------:R-:W-:Y:S01]  /*12b0*/  LOP3.LUT R0, R0, 0x30, RZ, 0xc0, !PT ;  /* 0x0000003000007812 */ /* 0x000fe200078ec0ff */
[----:B------:R-:W-:Y:S01]  /*12c0*/  IMAD.MOV.U32 R8, RZ, RZ, 0x1 ;  /* 0x00000001ff087424 */ /* 0x000fe200078e00ff */
[--C-:B------:R-:W-:Y:S01]  /*12d0*/  LOP3.LUT R56, R56, 0x40, R3.reuse, 0xe2, !PT ;  /* 0x0000004038387812 */ /* 0x100fe200078ee203 */
[----:B------:R-:W-:Y:S01]  /*12e0*/  ULEA.HI UR5, UR5, UR4, URZ, 0x7 ;  /* 0x0000000405057291 */ /* 0x000fe2000f8f383f */
[-C--:B------:R-:W-:Y:S01]  /*12f0*/  IADD3 R3, RZ, -R0.reuse, -R3 ;  /* 0x80000000ff037210 */ /* 0x080fe20007ffe803 */
[----:B------:R-:W-:Y:S01]  /*1300*/  IMAD.U32 R7, RZ, RZ, UR6 ;  /* 0x00000006ff077e24 */ /* 0x000fe2000f8e00ff */
[----:B------:R-:W1:Y:S01]  /*1310*/  LDC R65, c[0x0][0x600] ;  /* 0x00018000ff417b82 */ /* 0x000e620000000800 */
[----:B------:R-:W-:Y:S01]  /*1320*/  LOP3.LUT R56, R56, R0, RZ, 0xfc, !PT ;  /* 0x0000000038387212 */ /* 0x000fe200078efcff */
[----:B------:R-:W-:Y:S01]  /*1330*/  IMAD.MOV.U32 R0, RZ, RZ, -0x1 ;  /* 0xffffffffff007424 */ /* 0x000fe200078e00ff */
[----:B------:R-:W-:Y:S01]  /*1340*/  USHF.R.S32.HI UR43, URZ, 0x7, UR5 ;  /* 0x000000073f2b7899 */ /* 0x000fe20008011405 */
[C---:B------:R-:W-:Y:S01]  /*1350*/  LOP3.LUT R62, R63.reuse, 0x3, RZ, 0xc0, !PT ;  /* 0x000000033f3e7812 */ /* 0x040fe200078ec0ff */
[----:B------:R-:W-:Y:S01]  /*1360*/  IMAD R3, R6, -0x40, R3 ;  /* 0xffffffc006037824 */ /* 0x000fe200078e0203 */
[C---:B------:R-:W-:Y:S01]  /*1370*/  LOP3.LUT R64, R63.reuse, 0x80, RZ, 0xc0, !PT ;  /* 0x000000803f407812 */ /* 0x040fe200078ec0ff */
[----:B------:R-:W-:Y:S01]  /*1380*/  UISETP.LT.AND UP0, UPT, UR43, 0x1, UPT ;  /* 0x000000012b00788c */ /* 0x000fe2000bf01270 */
[-C--:B---3--:R-:W-:Y:S01]  /*1390*/  SHF.L.U32 R0, R0, R61.reuse, RZ ;  /* 0x0000003d00007219 */ /* 0x088fe200000006ff */
[----:B------:R-:W-:Y:S01]  /*13a0*/  ULDC UR4, c[0x0][0x284] ;  /* 0x0000a10000047ab9 */ /* 0x000fe20000000800 */
[----:B------:R-:W-:Y:S01]  /*13b0*/  IMAD R62, R62, -0x2, R7 ;  /* 0xfffffffe3e3e7824 */ /* 0x000fe200078e0207 */
[----:B------:R-:W-:Y:S01]  /*13c0*/  USEL UR44, UR43, 0x1, UP0 ;  /* 0x000000012b2c7887 */ /* 0x000fe20008000000 */
[----:B------:R-:W-:Y:S01]  /*13d0*/  SHF.L.U32 R61, R8, R61, RZ ;  /* 0x0000003d083d7219 */ /* 0x000fe200000006ff */
[----:B------:R-:W-:Y:S01]  /*13e0*/  IMAD.SHL.U32 R63, R63, 0x2, RZ ;  /* 0x000000023f3f7824 */ /* 0x000fe200078e00ff */
[----:B------:R-:W-:Y:S01]  /*13f0*/  LOP3.LUT R68, R18, 0x1, RZ, 0xfc, !PT ;  /* 0x0000000112447812 */ /* 0x000fe200078efcff */
[----:B------:R-:W-:Y:S01]  /*1400*/  VIADD R67, R3, UR4 ;  /* 0x0000000403437c36 */ /* 0x000fe20008000000 */
[C---:B0-----:R-:W-:Y:S01]  /*1410*/  SHF.L.U64.HI R60, R4.reuse, 0x3, R5 ;  /* 0x00000003043c7819 */ /* 0x041fe20000010205 */
[----:B--2---:R-:W-:Y:S01]  /*1420*/  IMAD.SHL.U32 R59, R4, 0x8, RZ ;  /* 0x00000008043b7824 */ /* 0x004fe200078e00ff */
[----:B------:R-:W-:Y:S01]  /*1430*/  SHF.R.U32.HI R64, RZ, 0x7, R64 ;  /* 0x00000007ff407819 */ /* 0x000fe20000011640 */
[----:B------:R-:W-:Y:S01]  /*1440*/  IMAD.MOV.U32 R57, RZ, RZ, RZ ;  /* 0x000000ffff397224 */ /* 0x000fe200078e00ff */
[----:B------:R-:W-:Y:S01]  /*1450*/  LOP3.LUT R66, RZ, R0, RZ, 0x33, !PT ;  /* 0x00000000ff427212 */ /* 0x000fe200078e33ff */
[----:B------:R-:W-:Y:S01]  /*1460*/  UIADD3 UR44, UR43, -UR44, URZ ;  /* 0x8000002c2b2c7290 */ /* 0x000fe2000fffe03f */
[----:B------:R-:W-:Y:S01]  /*1470*/  UMOV UR40, URZ ;  /* 0x0000003f00287c82 */ /* 0x000fe20008000000 */
[----:B-1----:R-:W-:Y:S01]  /*1480*/  VIADD R65, R65, 0xffffffff ;  /* 0xffffffff41417836 */ /* 0x002fe20000000000 */
[----:B------:R-:W-:-:S09]  /*1490*/  UMOV UR42, URZ ;  /* 0x0000003f002a7c82 */ /* 0x000fd20008000000 */
.L_x_98:
[----:B0-----:R-:W0:Y:S01]  /*14a0*/  SHFL.IDX PT, R0, R64, RZ, 0x1f ;  /* 0x00001fff40007589 */ /* 0x001e2200000e0000 */
[----:B-1----:R-:W1:Y:S01]  /*14b0*/  S2UR UR7, SR_CgaCtaId ;  /* 0x00000000000779c3 */ /* 0x002e620000008800 */
[----:B------:R-:W-:Y:S01]  /*14c0*/  UMOV UR6, 0x400 ;  /* 0x0000040000067882 */ /* 0x000fe20000000000 */
[----:B0-----:R-:W-:Y:S01]  /*14d0*/  R2UR UR4, R0 ;  /* 0x00000000000472ca */ /* 0x001fe200000e0000 */
[----:B-1----:R-:W-:-:S12]  /*14e0*/  ULEA UR6, UR7, UR6, 0x18 ;  /* 0x0000000607067291 */ /* 0x002fd8000f8ec03f */
[----:B------:R-:W-:-:S04]  /*14f0*/  ULEA.HI UR5, UR4, UR4, URZ, 0x1 ;  /* 0x0000000404057291 */ /* 0x000fc8000f8f083f */
[----:B------:R-:W-:-:S04]  /*1500*/  ULOP3.LUT UR5, UR5, 0x7fffe, URZ, 0xc0, !UPT ;  /* 0x0007fffe05057892 */ /* 0x000fc8000f8ec03f */
[----:B------:R-:W-:-:S03]  /*1510*/  UIADD3 UR5, UR4, -UR5, URZ ;  /* 0x8000000504057290 */ /* 0x000fc6000fffe03f */
[----:B------:R-:W-:Y:S01]  /*1520*/  ULDC UR4, c[0x0][0x28c] ;  /* 0x0000a30000047ab9 */ /* 0x000fe20000000800 */
[----:B------:R-:W-:Y:S01]  /*1530*/  ULEA UR5, UR5, UR6, 0xd ;  /* 0x0000000605057291 */ /* 0x000fe2000f8e683f */
[----:B------:R-:W-:-:S03]  /*1540*/  ISETP.LT.AND P0, PT, RZ, UR4, PT ;  /* 0x00000004ff007c0c */ /* 0x000fc6000bf01270 */
[----:B------:R-:W-:-:S04]  /*1550*/  UIADD3 UR5, UR5, 0x100, URZ ;  /* 0x0000010005057890 */ /* 0x000fc8000fffe03f */
[----:B------:R-:W-:-:S04]  /*1560*/  USHF.R.U32.HI UR5, URZ, 0x4, UR5 ;  /* 0x000000043f057899 */ /* 0x000fc80008011605 */
[----:B------:R-:W-:-:S04]  /*1570*/  ULOP3.LUT UR5, UR5, 0x3fff, URZ, 0xc0, !UPT ;  /* 0x00003fff05057892 */ /* 0x000fc8000f8ec03f */
[----:B------:R-:W-:Y:S01]  /*1580*/  ULOP3.LUT UR45, UR5, 0x10000, URZ, 0xfc, !UPT ;  /* 0x00010000052d7892 */ /* 0x000fe2000f8efc3f */
[----:B--2345:R-:W-:Y:S11]  /*1590*/  @P0 BRA `(.L_x_17) ;  /* 0x0000000000400947 */ /* 0x03cff60003800000 */
[----:B------:R-:W-:Y:S01]  /*15a0*/  MOV R0, 0x0 ;  /* 0x0000000000007802 */ /* 0x000fe20000000f00 */
[----:B------:R-:W-:Y:S01]  /*15b0*/  ULDC.64 UR4, c[0x4][0x68] ;  /* 0x01001a0000047ab9 */ /* 0x000fe20000000a00 */
[----:B------:R-:W-:Y:S01]  /*15c0*/  ULDC.64 UR6, c[0x4][0x8] ;  /* 0x0100020000067ab9 */ /* 0x000fe20000000a00 */
[----:B------:R-:W-:Y:S01]  /*15d0*/  IMAD.U32 R4, RZ, RZ, UR4 ;  /* 0x00000004ff047e24 */ /* 0x000fe2000f8e00ff */
[----:B------:R0:W1:Y:S01]  /*15e0*/  LDC.64 R14, c[0x4][R0] ;  /* 0x01000000000e7b82 */ /* 0x0000620000000a00 */
[----:B------:R-:W-:Y:S01]  /*15f0*/  IMAD.U32 R5, RZ, RZ, UR5 ;  /* 0x00000005ff057e24 */ /* 0x000fe2000f8e00ff */
[----:B------:R-:W-:Y:S01]  /*1600*/  ULDC.64 UR4, c[0x4][0x70] ;  /* 0x01001c0000047ab9 */ /* 0x000fe20000000a00 */
[----:B------:R-:W-:Y:S02]  /*1610*/  IMAD.U32 R10, RZ, RZ, UR6 ;  /* 0x00000006ff0a7e24 */ /* 0x000fe4000f8e00ff */
[----:B------:R-:W-:Y:S02]  /*1620*/  IMAD.U32 R6, RZ, RZ, UR4 ;  /* 0x00000004ff067e24 */ /* 0x000fe4000f8e00ff */
[----:B------:R-:W-:-:S02]  /*1630*/  IMAD.U32 R7, RZ, RZ, UR5 ;  /* 0x00000005ff077e24 */ /* 0x000fc4000f8e00ff */
[----:B------:R-:W-:Y:S02]  /*1640*/  IMAD.U32 R11, RZ, RZ, UR7 ;  /* 0x00000007ff0b7e24 */ /* 0x000fe4000f8e00ff */
[----:B------:R-:W-:Y:S02]  /*1650*/  IMAD.MOV.U32 R8, RZ, RZ, 0x1e1 ;  /* 0x000001e1ff087424 */ /* 0x000fe400078e00ff */
[----:B------:R-:W-:Y:S02]  /*1660*/  IMAD.MOV.U32 R12, RZ, RZ, 0x1 ;  /* 0x00000001ff0c7424 */ /* 0x000fe400078e00ff */
[----:B0-----:R-:W-:-:S07]  /*1670*/  IMAD.MOV.U32 R13, RZ, RZ, RZ ;  /* 0x000000ffff0d7224 */ /* 0x001fce00078e00ff */
[----:B------:R-:W-:-:S07]  /*1680*/  LEPC R20, `(.L_x_17) ;  /* 0x000000001014794e */ /* 0x000fce0000000000 */
[----:B-1---5:R-:W-:Y:S05]  /*1690*/  CALL.ABS.NOINC R14 ;  /* 0x000000000e007343 */ /* 0x022fea0003c00000 */
.L_x_17:
[----:B------:R-:W-:-:S13]  /*16a0*/  ISETP.NE.AND P0, PT, R68, 0x3, PT ;  /* 0x000000034400780c */ /* 0x000fda0003f05270 */
[----:B------:R-:W-:Y:S05]  /*16b0*/  @!P0 BRA `(.L_x_18) ;  /* 0x0000000000048947 */ /* 0x000fea0003800000 */
[----:B------:R-:W-:Y:S01]  /*16c0*/  BPT.TRAP 0x1 ;  /* 0x000000040000795c */ /* 0x000fe20000300000 */
.L_x_18:
[----:B------:R-:W0:Y:S01]  /*16d0*/  S2UR UR5, SR_CgaCtaId ;  /* 0x00000000000579c3 */ /* 0x000e220000008800 */
[----:B------:R-:W-:Y:S01]  /*16e0*/  UMOV UR4, 0x400 ;  /* 0x0000040000047882 */ /* 0x000fe20000000000 */
[----:B------:R-:W-:Y:S02]  /*16f0*/  IMAD.U32 R0, RZ, RZ, UR40 ;  /* 0x00000028ff007e24 */ /* 0x000fe4000f8e00ff */
[----:B------:R-:W-:-:S03]  /*1700*/  IMAD.U32 R3, RZ, RZ, UR42 ;  /* 0x0000002aff037e24 */ /* 0x000fc6000f8e00ff */
[----:B------:R-:W-:Y:S01]  /*1710*/  SHF.L.U32 R0, R0, 0x1f, RZ ;  /* 0x0000001f00007819 */ /* 0x000fe200000006ff */
[----:B0-----:R-:W-:-:S06]  /*1720*/  ULEA UR4, UR5, UR4, 0x18 ;  /* 0x0000000405047291 */ /* 0x001fcc000f8ec03f */
[----:B------:R-:W-:-:S04]  /*1730*/  IMAD.U32 R6, RZ, RZ, UR4 ;  /* 0x00000004ff067e24 */ /* 0x000fc8000f8e00ff */
[----:B------:R-:W-:-:S04]  /*1740*/  IMAD R3, R3, 0x8, R6 ;  /* 0x0000000803037824 */ /* 0x000fc800078e0206 */
[----:B------:R0:W1:Y:S01]  /*1750*/  SYNCS.PHASECHK.TRANS64.TRYWAIT P1, [R3+URZ], R0 ;  /* 0x00000000030075a7 */ /* 0x000062000802017f */
[----:B------:R-:W-:Y:S05]  /*1760*/  @!P0 BRA `(.L_x_19) ;  /* 0x0000000000048947 */ /* 0x000fea0003800000 */
[----:B------:R-:W-:Y:S01]  /*1770*/  BPT.TRAP 0x1 ;  /* 0x000000040000795c */ /* 0x000fe20000300000 */
.L_x_19:
[----:B------:R-:W-:-:S05]  /*1780*/  IMAD.U32 R4, RZ, RZ, UR44 ;  /* 0x0000002cff047e24 */ /* 0x000fca000f8e00ff */
[----:B------:R-:W-:Y:S01]  /*1790*/  ISETP.GE.AND P2, PT, R4, 0x1, PT ;  /* 0x000000010400780c */ /* 0x000fe20003f46270 */
[----:B-1----:R-:W-:-:S12]  /*17a0*/  @P1 BRA `(.L_x_20) ;  /* 0x0000000000081947 */ /* 0x002fd80003800000 */
[----:B------:R-:W1:Y:S02]  /*17b0*/  SYNCS.PHASECHK.TRANS64.TRYWAIT P1, [R3+URZ], R0 ;  /* 0x00000000030075a7 */ /* 0x000e64000802017f */
[----:B-1----:R-:W-:Y:S05]  /*17c0*/  @!P1 BRA `(.L_x_21) ;  /* 0x0000004c00009947 */ /* 0x002fea0003800000 */
.L_x_20:
[----:B------:R-:W-:Y:S05]  /*17d0*/  WARPSYNC.ALL ;  /* 0x0000000000007948 */ /* 0x000fea0003800000 */
[----:B------:R-:W-:Y:S01]  /*17e0*/  R2UR UR4, R6 ;  /* 0x00000000060472ca */ /* 0x000fe200000e0000 */
[----:B------:R-:W-:Y:S01]  /*17f0*/  ULEA UR5, UR42, UR45, 0xb ;  /* 0x0000002d2a057291 */ /* 0x000fe2000f8e583f */
[----:B------:R-:W-:Y:S01]  /*1800*/  WARPGROUP.ARRIVE ;  /* 0x00000000000079c5 */ /* 0x000fe20000000000 */
[----:B------:R-:W-:Y:S01]  /*1810*/  UMOV UR9, 0x40000040 ;  /* 0x4000004000097882 */ /* 0x000fe20000000000 */
[----:B------:R-:W-:-:S04]  /*1820*/  UMOV UR11, 0x40000040 ;  /* 0x40000040000b7882 */ /* 0x000fc80000000000 */
[----:B------:R-:W-:-:S05]  /*1830*/  UMOV UR8, UR5 ;  /* 0x0000000500087c82 */ /* 0x000fca0008000000 */
[----:B------:R-:W-:-:S04]  /*1840*/  UIADD3 UR4, UR4, 0x20100, URZ ;  /* 0x0002010004047890 */ /* 0x000fc8000fffe03f */
[----:B------:R-:W-:-:S04]  /*1850*/  USHF.R.U32.HI UR4, URZ, 0x4, UR4 ;  /* 0x000000043f047899 */ /* 0x000fc80008011604 */
[----:B------:R-:W-:-:S04]  /*1860*/  ULOP3.LUT UR4, UR4, 0x3fff, URZ, 0xc0, !UPT ;  /* 0x00003fff04047892 */ /* 0x000fc8000f8ec03f */
[----:B------:R-:W-:-:S04]  /*1870*/  ULOP3.LUT UR4, UR4, 0x10000, URZ, 0xfc, !UPT ;  /* 0x0001000004047892 */ /* 0x000fc8000f8efc3f */
[----:B------:R-:W-:-:S07]  /*1880*/  ULEA UR6, UR42, UR4, 0xa ;  /* 0x000000042a067291 */ /* 0x000fce000f8e503f */
[----:B------:R-:W-:Y:S02]  /*1890*/  UMOV UR10, UR6 ;  /* 0x00000006000a7c82 */ /* 0x000fe40008000000 */
[----:B------:R-:W-:Y:S01]  /*18a0*/  HGMMA.64x64x16.F32 R24, gdesc[UR8], RZ, !UPT, gsb0 ;  /* 0x00e00000081879f0 */ /* 0x000fe2000c0008ff */
[----:B------:R-:W-:Y:S02]  /*18b0*/  UIADD3 UR8, UR5, 0x2, URZ ;  /* 0x0000000205087890 */ /* 0x000fe4000fffe03f */
[----:B------:R-:W-:Y:S01]  /*18c0*/  UIADD3 UR10, UR6, 0x2, URZ ;  /* 0x00000002060a7890 */ /* 0x000fe2000fffe03f */
[----:B------:R-:W-:Y:S01]  /*18d0*/  UMOV UR9, 0x40000040 ;  /* 0x4000004000097882 */ /* 0x000fe20000000000 */
[----:B------:R-:W-:Y:S01]  /*18e0*/  UMOV UR11, 0x40000040 ;  /* 0x40000040000b7882 */ /* 0x000fe20000000000 */
[----:B------:R-:W-:Y:S02]  /*18f0*/  WARPGROUP.DEPBAR.LE gsb0, 0x0 ;  /* 0x00008000000079c5 */ /* 0x000fe40000010000 */
[----:B------:R-:W-:-:S06]  /*1900*/  WARPGROUP.ARRIVE ;  /* 0x00000000000079c5 */ /* 0x000fcc0000000000 */
[----:B------:R-:W-:Y:S01]  /*1910*/  HGMMA.64x64x16.F32 R24, gdesc[UR8], R24, gsb0 ;  /* 0x00e00000081879f0 */ /* 0x000fe20008000818 */
        /* <DEDUP_REMOVED lines=41> */
[----:B------:R-:W-:Y:S03]  /*1bb0*/  HGMMA.64x64x16.F32 R24, gdesc[UR8], R24, gsb0 ;  /* 0x00e00000081879f0 */ /* 0x000fe60008000818 */
[----:B------:R-:W-:Y:S02]  /*1bc0*/  WARPGROUP.DEPBAR.LE gsb0, 0x0 ;  /* 0x00008000000079c5 */ /* 0x000fe40000010000 */
[----:B------:R-:W-:Y:S05]  /*1bd0*/  @!P2 BRA `(.L_x_22) ;  /* 0x000000040098a947 */ /* 0x000fea0003800000 */
[----:B------:R-:W-:Y:S01]  /*1be0*/  UIADD3 UR5, UR42, 0x1, URZ ;  /* 0x000000012a057890 */ /* 0x000fe2000fffe03f */
[----:B01----:R-:W-:Y:S02]  /*1bf0*/  IMAD.U32 R0, RZ, RZ, UR44 ;  /* 0x0000002cff007e24 */ /* 0x003fe4000f8e00ff */
[----:B------:R-:W-:Y:S01]  /*1c00*/  IMAD.U32 R3, RZ, RZ, UR42 ;  /* 0x0000002aff037e24 */ /* 0x000fe2000f8e00ff */
[----:B------:R-:W-:-:S04]  /*1c10*/  UISETP.NE.AND UP0, UPT, UR5, 0x4, UPT ;  /* 0x000000040500788c */ /* 0x000fc8000bf05270 */
[----:B------:R-:W-:Y:S02]  /*1c20*/  USEL UR6, URZ, 0x1, UP0 ;  /* 0x000000013f067887 */ /* 0x000fe40008000000 */
[----:B------:R-:W-:Y:S02]  /*1c30*/  USEL UR5, UR5, URZ, UP0 ;  /* 0x0000003f05057287 */ /* 0x000fe40008000000 */
[----:B------:R-:W-:-:S06]  /*1c40*/  ULOP3.LUT UR6, UR40, UR6, URZ, 0x3c, !UPT ;  /* 0x0000000628067292 */ /* 0x000fcc000f8e3c3f */
[----:B------:R-:W-:-:S07]  /*1c50*/  IMAD.U32 R7, RZ, RZ, UR6 ;  /* 0x00000006ff077e24 */ /* 0x000fce000f8e00ff */
.L_x_29:
[----:B------:R-:W-:Y:S05]  /*1c60*/  @!P0 BRA `(.L_x_23) ;  /* 0x0000000000048947 */ /* 0x000fea0003800000 */
[----:B------:R-:W-:Y:S01]  /*1c70*/  BPT.TRAP 0x1 ;  /* 0x000000040000795c */ /* 0x000fe20000300000 */
.L_x_23:
[----:B------:R-:W0:Y:S01]  /*1c80*/  S2UR UR7, SR_CgaCtaId ;  /* 0x00000000000779c3 */ /* 0x000e220000008800 */
[----:B------:R-:W-:Y:S01]  /*1c90*/  UMOV UR6, 0x400 ;  /* 0x0000040000067882 */ /* 0x000fe20000000000 */
[----:B------:R-:W-:Y:S01]  /*1ca0*/  IMAD.U32 R5, RZ, RZ, UR5 ;  /* 0x00000005ff057e24 */ /* 0x000fe2000f8e00ff */
[----:B------:R-:W-:Y:S01]  /*1cb0*/  SHF.L.U32 R4, R7, 0x1f, RZ ;  /* 0x0000001f07047819 */ /* 0x000fe200000006ff */
[----:B0-----:R-:W-:-:S06]  /*1cc0*/  ULEA UR6, UR7, UR6, 0x18 ;  /* 0x0000000607067291 */ /* 0x001fcc000f8ec03f */
[----:B------:R-:W-:-:S04]  /*1cd0*/  IMAD.U32 R6, RZ, RZ, UR6 ;  /* 0x00000006ff067e24 */ /* 0x000fc8000f8e00ff */
[----:B------:R-:W-:-:S04]  /*1ce0*/  IMAD R5, R5, 0x8, R6 ;  /* 0x0000000805057824 */ /* 0x000fc800078e0206 */
[----:B------:R0:W1:Y:S01]  /*1cf0*/  SYNCS.PHASECHK.TRANS64.TRYWAIT P1, [R5+URZ], R4 ;  /* 0x00000004050075a7 */ /* 0x000062000802017f */
[----:B------:R-:W-:Y:S05]  /*1d00*/  @!P0 BRA `(.L_x_24) ;  /* 0x0000000000048947 */ /* 0x000fea0003800000 */
[----:B------:R-:W-:Y:S01]  /*1d10*/  BPT.TRAP 0x1 ;  /* 0x000000040000795c */ /* 0x000fe20000300000 */
.L_x_24:
[----:B-1----:R-:W-:Y:S05]  /*1d20*/  @P1 BRA `(.L_x_25) ;  /* 0x0000000000081947 */ /* 0x002fea0003800000 */
[----:B------:R-:W1:Y:S02]  /*1d30*/  SYNCS.PHASECHK.TRANS64.TRYWAIT P1, [R5+URZ], R4 ;  /* 0x00000004050075a7 */ /* 0x000e64000802017f */
[----:B-1----:R-:W-:Y:S05]  /*1d40*/  @!P1 BRA `(.L_x_26) ;  /* 0x0000004400b49947 */ /* 0x002fea0003800000 */
.L_x_25:
[----:B------:R-:W-:Y:S01]  /*1d50*/  ULEA UR6, UR5, UR45, 0xb ;  /* 0x0000002d05067291 */ /* 0x000fe2000f8e583f */
[----:B------:R-:W-:Y:S01]  /*1d60*/  WARPGROUP.ARRIVE ;  /* 0x00000000000079c5 */ /* 0x000fe20000000000 */
[----:B------:R-:W-:Y:S01]  /*1d70*/  ULEA UR7, UR5, UR4, 0xa ;  /* 0x0000000405077291 */ /* 0x000fe2000f8e503f */
[----:B------:R-:W-:Y:S01]  /*1d80*/  UMOV UR9, 0x40000040 ;  /* 0x4000004000097882 */ /* 0x000fe20000000000 */
[----:B------:R-:W-:-:S03]  /*1d90*/  UMOV UR11, 0x40000040 ;  /* 0x40000040000b7882 */ /* 0x000fc60000000000 */
[----:B------:R-:W-:Y:S02]  /*1da0*/  UMOV UR8, UR6 ;  /* 0x0000000600087c82 */ /* 0x000fe40008000000 */
[----:B------:R-:W-:Y:S02]  /*1db0*/  UMOV UR10, UR7 ;  /* 0x00000007000a7c82 */ /* 0x000fe40008000000 */
[----:B------:R-:W-:Y:S01]  /*1dc0*/  HGMMA.64x64x16.F32 R24, gdesc[UR8], R24, gsb0 ;  /* 0x00e00000081879f0 */ /* 0x000fe20008000818 */
[----:B------:R-:W-:Y:S02]  /*1dd0*/  UIADD3 UR8, UR6, 0x2, URZ ;  /* 0x0000000206087890 */ /* 0x000fe4000fffe03f */
[----:B------:R-:W-:Y:S01]  /*1de0*/  UIADD3 UR10, UR7, 0x2, URZ ;  /* 0x00000002070a7890 */ /* 0x000fe2000fffe03f */
[----:B------:R-:W-:Y:S01]  /*1df0*/  UMOV UR9, 0x40000040 ;  /* 0x4000004000097882 */ /* 0x000fe20000000000 */
[----:B------:R-:W-:Y:S01]  /*1e00*/  UMOV UR11, 0x40000040 ;  /* 0x40000040000b7882 */ /* 0x000fe20000000000 */
[----:B------:R-:W-:-:S02]  /*1e10*/  WARPGROUP.DEPBAR.LE gsb0, 0x0 ;  /* 0x00008000000079c5 */ /* 0x000fc40000010000 */
        /* <DEDUP_REMOVED lines=46> */
[----:B------:R-:W-:Y:S01]  /*2100*/  BPT.TRAP 0x1 ;  /* 0x000000040000795c */ /* 0x000fe20000300000 */
.L_x_27:
[----:B------:R-:W-:-:S13]  /*2110*/  ISETP.NE.AND P1, PT, R22, RZ, PT ;  /* 0x000000ff1600720c */ /* 0x000fda0003f25270 */
[----:B01----:R-:W-:-:S04]  /*2120*/  @P1 IMAD R4, R3, 0x8, R6 ;  /* 0x0000000803041824 */ /* 0x003fc800078e0206 */
[----:B------:R-:W-:-:S05]  /*2130*/  @P1 VIADD R4, R4, 0x20 ;  /* 0x0000002004041836 */ /* 0x000fca0000000000 */
[----:B------:R-:W-:-:S04]  /*2140*/  @P1 PRMT R4, R19, 0x654, R4 ;  /* 0x0000065413041816 */ /* 0x000fc80000000004 */
[----:B------:R0:W-:Y:S01]  /*2150*/  @P1 SYNCS.ARRIVE.TRANS64.RED.A1T0 RZ, [R4+URZ], RZ ;  /* 0x000000ff04ff19a7 */ /* 0x0001e2000810043f */
[----:B------:R-:W-:-:S13]  /*2160*/  ISETP.GT.U32.AND P1, PT, R18, 0x1, PT ;  /* 0x000000011200780c */ /* 0x000fda0003f24070 */
[----:B0-----:R-:W-:Y:S05]  /*2170*/  @P1 BRA `(.L_x_28) ;  /* 0x0000000000041947 */ /* 0x001fea0003800000 */
[----:B------:R-:W-:Y:S01]  /*2180*/  BPT.TRAP 0x1 ;  /* 0x000000040000795c */ /* 0x000fe20000300000 */
.L_x_28:
[----:B------:R-:W-:Y:S01]  /*2190*/  UIADD3 UR5, UR5, 0x1, URZ ;  /* 0x0000000105057890 */ /* 0x000fe2000fffe03f */
[C---:B------:R-:W-:Y:S01]  /*21a0*/  ISETP.GT.AND P2, PT, R0.reuse, 0x1, PT ;  /* 0x000000010000780c */ /* 0x040fe20003f44270 */
[----:B------:R-:W-:Y:S02]  /*21b0*/  VIADD R3, R3, 0x1 ;  /* 0x0000000103037836 */ /* 0x000fe40000000000 */
[----:B------:R-:W-:Y:S01]  /*21c0*/  UISETP.NE.AND UP0, UPT, UR5, 0x4, UPT ;  /* 0x000000040500788c */ /* 0x000fe2000bf05270 */
[----:B------:R-:W-:Y:S02]  /*21d0*/  VIADD R0, R0, 0xffffffff ;  /* 0xffffffff00007836 */ /* 0x000fe40000000000 */
[C---:B------:R-:W-:Y:S01]  /*21e0*/  ISETP.NE.AND P1, PT, R3.reuse, 0x4, PT ;  /* 0x000000040300780c */ /* 0x040fe20003f25270 */
[----:B------:R-:W-:Y:S02]  /*21f0*/  USEL UR6, URZ, 0x1, UP0 ;  /* 0x000000013f067887 */ /* 0x000fe40008000000 */
[----:B------:R-:W-:Y:S01]  /*2200*/  USEL UR5, UR5, URZ, UP0 ;  /* 0x0000003f05057287 */ /* 0x000fe20008000000 */
[----:B------:R-:W-:-:S03]  /*2210*/  SEL R3, R3, RZ, P1 ;  /* 0x000000ff03037207 */ /* 0x000fc60000800000 */
[----:B------:R-:W-:Y:S01]  /*2220*/  LOP3.LUT R7, R7, UR6, RZ, 0x3c, !PT ;  /* 0x0000000607077c12 */ /* 0x000fe2000f8e3cff */
[----:B------:R-:W-:Y:S07]  /*2230*/  @P2 BRA `(.L_x_29) ;  /* 0xfffffff800882947 */ /* 0x000fee000383ffff */
.L_x_22:
[----:B01----:R-:W0:Y:S02]  /*2240*/  LDC R0, c[0x0][0x28c] ;  /* 0x0000a300ff007b82 */ /* 0x003e240000000800 */
[----:B0-----:R-:W-:-:S13]  /*2250*/  ISETP.GE.AND P1, PT, R0, 0x1, PT ;  /* 0x000000010000780c */ /* 0x001fda0003f26270 */
[----:B------:R-:W-:Y:S05]  /*2260*/  @!P1 BRA `(.L_x_30) ;  /* 0x0000000000389947 */ /* 0x000fea0003800000 */
[----:B------:R-:W-:Y:S05]  /*2270*/  @!P0 BRA `(.L_x_31) ;  /* 0x0000000000048947 */ /* 0x000fea0003800000 */
[----:B------:R-:W-:Y:S01]  /*2280*/  BPT.TRAP 0x1 ;  /* 0x000000040000795c */ /* 0x000fe20000300000 */
.L_x_31:
[----:B------:R-:W-:-:S13]  /*2290*/  ISETP.NE.AND P0, PT, R22, RZ, PT ;  /* 0x000000ff1600720c */ /* 0x000fda0003f05270 */
[----:B------:R-:W-:-:S05]  /*22a0*/  VOTEU.ANY UP0, P0 ;  /* 0x00000000003f7886 */ /* 0x000fca0000000100 */
[----:B------:R-:W-:-:S06]  /*22b0*/  @UP0 UIADD3 UR4, UR44, UR42, URZ ;  /* 0x0000002a2c040290 */ /* 0x000fcc000fffe03f */
[----:B------:R-:W-:-:S04]  /*22c0*/  IMAD.U32 R0, RZ, RZ, UR4 ;  /* 0x00000004ff007e24 */ /* 0x000fc8000f8e00ff */
[----:B------:R-:W-:-:S05]  /*22d0*/  @P0 IMAD.SHL.U32 R0, R0, 0x8, RZ ;  /* 0x0000000800000824 */ /* 0x000fca00078e00ff */
[----:B------:R-:W-:-:S04]  /*22e0*/  @P0 LOP3.LUT R0, R0, 0x18, RZ, 0xc0, !PT ;  /* 0x0000001800000812 */ /* 0x000fc800078ec0ff */
[----:B------:R-:W-:-:S04]  /*22f0*/  @P0 IADD3 R0, R6, 0x20, R0 ;  /* 0x0000002006000810 */ /* 0x000fc80007ffe000 */
[----:B------:R-:W-:-:S04]  /*2300*/  @P0 PRMT R0, R19, 0x654, R0 ;  /* 0x0000065413000816 */ /* 0x000fc80000000000 */
[----:B------:R0:W-:Y:S01]  /*2310*/  @P0 SYNCS.ARRIVE.TRANS64.RED.A1T0 RZ, [R0+URZ], RZ ;  /* 0x000000ff00ff09a7 */ /* 0x0001e2000810043f */
[----:B------:R-:W-:-:S13]  /*2320*/  ISETP.GT.U32.AND P0, PT, R18, 0x1, PT ;  /* 0x000000011200780c */ /* 0x000fda0003f04070 */
[----:B0-----:R-:W-:Y:S05]  /*2330*/  @P0 BRA `(.L_x_30) ;  /* 0x0000000000040947 */ /* 0x001fea0003800000 */
[----:B------:R-:W-:Y:S01]  /*2340*/  BPT.TRAP 0x1 ;  /* 0x000000040000795c */ /* 0x000fe20000300000 */
.L_x_30:
[----:B------:R-:W-:Y:S01]  /*2350*/  IMAD.SHL.U32 R3, R70, 0x40, RZ ;  /* 0x0000004046037824 */ /* 0x000fe200078e00ff */
[----:B------:R-:W-:Y:S01]  /*2360*/  ULDC UR6, c[0x0][0x288] ;  /* 0x0000a20000067ab9 */ /* 0x000fe20000000800 */
[----:B------:R-:W-:Y:S01]  /*2370*/  SHF.R.S32.HI R13, RZ, 0x1f, R69 ;  /* 0x0000001fff0d7819 */ /* 0x000fe20000011445 */
[----:B------:R-:W-:Y:S01]  /*2380*/  IMAD.SHL.U32 R6, R71, 0x80, RZ ;  /* 0x0000008047067824 */ /* 0x000fe200078e00ff */
[----:B------:R-:W-:Y:S01]  /*2390*/  ULDC.64 UR4, c[0x0][0x5d0] ;  /* 0x0001740000047ab9 */ /* 0x000fe20000000a00 */
[----:B------:R-:W-:Y:S01]  /*23a0*/  LOP3.LUT R10, R3, 0x6, R63, 0xf8, !PT ;  /* 0x00000006030a7812 */ /* 0x000fe200078ef83f */
[----:B------:R-:W-:Y:S01]  /*23b0*/  IMAD.WIDE R70, R71, 0x80, R56 ;  /* 0x0000008047467825 */ /* 0x000fe200078e0238 */
[----:B------:R-:W-:Y:S01]  /*23c0*/  ISETP.GE.AND P0, PT, R3, UR6, PT ;  /* 0x0000000603007c0c */ /* 0x000fe2000bf06270 */
[----:B------:R-:W-:Y:S01]  /*23d0*/  ULDC UR6, c[0x0][0x284] ;  /* 0x0000a10000067ab9 */ /* 0x000fe20000000800 */
[----:B------:R-:W-:Y:S01]  /*23e0*/  SHF.R.S32.HI R11, RZ, 0x1f, R10 ;  /* 0x0000001fff0b7819 */ /* 0x000fe2000001140a */
[----:B------:R-:W-:Y:S01]  /*23f0*/  IMAD R0, R13, UR4, RZ ;  /* 0x000000040d007c24 */ /* 0x000fe2000f8e02ff */
[----:B------:R-:W-:-:S03]  /*2400*/  ISETP.GE.OR P0, PT, R6, UR6, P0 ;  /* 0x0000000606007c0c */ /* 0x000fc60008706670 */
[C---:B------:R-:W-:Y:S02]  /*2410*/  IMAD R7, R69.reuse, UR5, R0 ;  /* 0x0000000545077c24 */ /* 0x040fe4000f8e0200 */
[----:B------:R-:W-:Y:S01]  /*2420*/  IMAD.WIDE.U32 R4, R69, UR4, R10 ;  /* 0x0000000445047c25 */ /* 0x000fe2000f8e000a */
[----:B------:R-:W-:-:S03]  /*2430*/  ULDC.64 UR4, c[0x0][0x5c8] ;  /* 0x0001720000047ab9 */ /* 0x000fc60000000a00 */
[----:B------:R-:W-:Y:S02]  /*2440*/  IMAD R9, R71, UR4, RZ ;  /* 0x0000000447097c24 */ /* 0x000fe4000f8e02ff */
[----:B------:R-:W-:Y:S02]  /*2450*/  IMAD.IADD R5, R5, 0x1, R7 ;  /* 0x0000000105057824 */ /* 0x000fe400078e0207 */
[C---:B------:R-:W-:Y:S02]  /*2460*/  IMAD R9, R70.reuse, UR5, R9 ;  /* 0x0000000546097c24 */ /* 0x040fe4000f8e0209 */
[----:B------:R-:W-:-:S04]  /*2470*/  IMAD.WIDE.U32 R72, R70, UR4, R4 ;  /* 0x0000000446487c25 */ /* 0x000fc8000f8e0004 */
[----:B------:R-:W-:Y:S01]  /*2480*/  IMAD.MOV.U32 R0, RZ, RZ, -0x1 ;  /* 0xffffffffff007424 */ /* 0x000fe200078e00ff */
[----:B------:R-:W-:Y:S06]  /*2490*/  @P0 BRA `(.L_x_32) ;  /* 0x00000020009c0947 */ /* 0x000fec0003800000 */
[----:B-----5:R-:W-:Y:S01]  /*24a0*/  FSETP.NEU.AND P0, PT, R58, RZ, PT ;  /* 0x000000ff3a00720b */ /* 0x020fe20003f0d000 */
[----:B------:R-:W-:Y:S01]  /*24b0*/  IMAD.IADD R4, R62, 0x1, -R3 ;  /* 0x000000013e047824 */ /* 0x000fe200078e0a03 */
[----:B------:R-:W-:Y:S01]  /*24c0*/  BSSY B0, `(.L_x_32) ;  /* 0x0000224000007945 */ /* 0x000fe20003800000 */
[----:B------:R-:W-:Y:S02]  /*24d0*/  IMAD.IADD R3, R67, 0x1, -R6 ;  /* 0x0000000143037824 */ /* 0x000fe400078e0a06 */
[----:B------:R-:W-:Y:S01]  /*24e0*/  IMAD.IADD R83, R73, 0x1, R9 ;  /* 0x0000000149537824 */ /* 0x000fe200078e0209 */
[----:B------:R-:W-:-:S04]  /*24f0*/  ISETP.GT.AND P2, PT, R4, RZ, PT ;  /* 0x000000ff0400720c */ /* 0x000fc80003f44270 */
[----:B------:R-:W-:-:S03]  /*2500*/  ISETP.GT.AND P1, PT, R3, RZ, P2 ;  /* 0x000000ff0300720c */ /* 0x000fc60001724270 */
[----:B------:R-:W-:Y:S10]  /*2510*/  @!P0 BRA `(.L_x_33) ;  /* 0x0000001400e88947 */ /* 0x000ff40003800000 */
[----:B------:R-:W0:Y:S01]  /*2520*/  LDC.64 R76, c[0x0][0x5b8] ;  /* 0x00016e00ff4c7b82 */ /* 0x000e220000000a00 */
[----:B------:R-:W-:-:S07]  /*2530*/  ULDC.64 UR4, c[0x0][0x5c0] ;  /* 0x0001700000047ab9 */ /* 0x000fce0000000a00 */
[----:B------:R-:W1:Y:S08]  /*2540*/  LDC.64 R78, c[0x0][0x5b0] ;  /* 0x00016c00ff4e7b82 */ /* 0x000e700000000a00 */
[----:B------:R-:W2:Y:S01]  /*2550*/  LDC.64 R80, c[0x0][0x5a8] ;  /* 0x00016a00ff507b82 */ /* 0x000ea20000000a00 */
[-C--:B0-----:R-:W-:Y:S02]  /*2560*/  IMAD R6, R13, R76.reuse, RZ ;  /* 0x0000004c0d067224 */ /* 0x081fe400078e02ff */
[----:B------:R-:W-:-:S04]  /*2570*/  IMAD.WIDE.U32 R74, R69, R76, R10 ;  /* 0x0000004c454a7225 */ /* 0x000fc800078e000a */
[----:B------:R-:W-:Y:S02]  /*2580*/  IMAD R73, R69, R77, R6 ;  /* 0x0000004d45497224 */ /* 0x000fe400078e0206 */
[-C--:B-1----:R-:W-:Y:S02]  /*2590*/  IMAD R5, R71, R78.reuse, RZ ;  /* 0x0000004e47057224 */ /* 0x082fe400078e02ff */
[----:B------:R-:W-:Y:S02]  /*25a0*/  IMAD.IADD R13, R75, 0x1, R73 ;  /* 0x000000014b0d7824 */ /* 0x000fe400078e0249 */
[----:B------:R-:W-:Y:S02]  /*25b0*/  IMAD.MOV.U32 R12, RZ, RZ, R74 ;  /* 0x000000ffff0c7224 */ /* 0x000fe400078e004a */
[C---:B------:R-:W-:Y:S02]  /*25c0*/  IMAD R77, R70.reuse, R79, R5 ;  /* 0x0000004f464d7224 */ /* 0x040fe400078e0205 */
[----:B------:R-:W-:-:S04]  /*25d0*/  IMAD.WIDE.U32 R6, R70, R78, R12 ;  /* 0x0000004e46067225 */ /* 0x000fc800078e000c */
[----:B------:R-:W-:Y:S01]  /*25e0*/  IMAD.IADD R5, R7, 0x1, R77 ;  /* 0x0000000107057824 */ /* 0x000fe200078e024d */
[----:B--2---:R-:W-:-:S04]  /*25f0*/  LEA R14, P0, R6, R80, 0x1 ;  /* 0x00000050060e7211 */ /* 0x004fc800078008ff */
[----:B------:R-:W-:-:S05]  /*2600*/  LEA.HI.X R15, R6, R81, R5, 0x1, P0 ;  /* 0x00000051060f7211 */ /* 0x000fca00000f0c05 */
[----:B------:R0:W2:Y:S01]  /*2610*/  @P1 LDG.E.LTC128B.U16 R5, desc[UR36][R14.64] ;  /* 0x000000240e051981 */ /* 0x0000a2000c1e1520 */
[----:B------:R-:W-:Y:S01]  /*2620*/  LEA R8, P0, R72, UR4, 0x1 ;  /* 0x0000000448087c11 */ /* 0x000fe2000f8008ff */
[----:B------:R-:W-:Y:S01]  /*2630*/  IMAD.WIDE.U32 R6, R70, R78, R10 ;  /* 0x0000004e46067225 */ /* 0x000fe200078e000a */
[----:B------:R-:W-:Y:S03]  /*2640*/  BSSY B1, `(.L_x_34) ;  /* 0x0000012000017945 */ /* 0x000fe60003800000 */
[----:B------:R-:W-:Y:S02]  /*2650*/  IMAD.IADD R7, R77, 0x1, R7 ;  /* 0x000000014d077824 */ /* 0x000fe400078e0207 */
[----:B------:R-:W-:Y:S01]  /*2660*/  IMAD.WIDE.U32 R20, R69, R76, R6 ;  /* 0x0000004c45147225 */ /* 0x000fe200078e0006 */
[----:B0-----:R-:W-:-:S03]  /*2670*/  SHF.L.U64.HI R15, R78, 0x3, R79 ;  /* 0x000000034e0f7819 */ /* 0x001fc6000001024f */
[----:B------:R-:W-:Y:S01]  /*2680*/  IMAD.IADD R7, R73, 0x1, R21 ;  /* 0x0000000149077824 */ /* 0x000fe200078e0215 */
[----:B------:R-:W-:Y:S01]  /*2690*/  LEA R6, P4, R20, R80, 0x1 ;  /* 0x0000005014067211 */ /* 0x000fe200078808ff */
[----:B------:R-:W-:-:S03]  /*26a0*/  IMAD.SHL.U32 R14, R78, 0x8, RZ ;  /* 0x000000084e0e7824 */ /* 0x000fc600078e00ff */
[----:B------:R-:W-:Y:S01]  /*26b0*/  LEA.HI.X R7, R20, R81, R7, 0x1, P4 ;  /* 0x0000005114077211 */ /* 0x000fe200020f0c07 */
[----:B--2---:R-:W-:-:S05]  /*26c0*/  HADD2.F32 R9, -RZ, R5.H0_H0 ;  /* 0x20000005ff097230 */ /* 0x004fca0000004100 */
[----:B------:R-:W-:-:S04]  /*26d0*/  FMUL R9, R9, R58 ;  /* 0x0000003a09097220 */ /* 0x000fc80000400000 */
[----:B------:R-:W-:Y:S01]  /*26e0*/  FFMA R24, R24, R23, R9 ;  /* 0x0000001718187223 */ /* 0x000fe20000000009 */
[----:B------:R-:W-:Y:S02]  /*26f0*/  LEA.HI.X R9, R72, UR5, R83, 0x1, P0 ;  /* 0x0000000548097c11 */ /* 0x000fe400080f0c53 */
[----:B------:R-:W-:Y:S02]  /*2700*/  ISETP.GT.AND P0, PT, R4, 0x1, PT ;  /* 0x000000010400780c */ /* 0x000fe40003f04270 */
[----:B------:R-:W-:Y:S02]  /*2710*/  F2FP.F16.F32.PACK_AB R24, RZ, R24 ;  /* 0x00000018ff18723e */ /* 0x000fe400000000ff */
[----:B------:R-:W-:-:S03]  /*2720*/  ISETP.GT.AND P3, PT, R3, RZ, P0 ;  /* 0x000000ff0300720c */ /* 0x000fc60000764270 */
[----:B------:R0:W-:Y:S10]  /*2730*/  @P1 STG.E.U16 desc[UR36][R8.64], R24 ;  /* 0x0000001808001986 */ /* 0x0001f4000c101524 */
[----:B------:R-:W-:Y:S05]  /*2740*/  @!P3 BRA `(.L_x_35) ;  /* 0x000000000004b947 */ /* 0x000fea0003800000 */
[----:B------:R1:W5:Y:S02]  /*2750*/  LDG.E.LTC128B.U16 R5, desc[UR36][R6.64+0x2] ;  /* 0x0000022406057981 */ /* 0x000364000c1e1520 */
.L_x_35:
[----:B------:R-:W-:Y:S05]  /*2760*/  BSYNC B1 ;  /* 0x0000000000017941 */ /* 0x000fea0003800000 */
.L_x_34:
[----:B-----5:R-:W-:Y:S01]  /*2770*/  HADD2.F32 R71, -RZ, R5.H0_H0 ;  /* 0x20000005ff477230 */ /* 0x020fe20000004100 */
[----:B------:R-:W-:Y:S01]  /*2780*/  ISETP.GT.AND P2, PT, R3, 0x8, P2 ;  /* 0x000000080300780c */ /* 0x000fe20001744270 */
[----:B------:R-:W-:Y:S01]  /*2790*/  IMAD.WIDE.U32 R20, R70, R78, R14 ;  /* 0x0000004e46147225 */ /* 0x000fe200078e000e */
[----:B0-----:R-:W-:-:S03]  /*27a0*/  PRMT R24, R5, 0x7610, R24 ;  /* 0x0000761005187816 */ /* 0x001fc60000000018 */
[----:B------:R-:W-:Y:S01]  /*27b0*/  FMUL R12, R71, R58 ;  /* 0x0000003a470c7220 */ /* 0x000fe20000400000 */
[----:B------:R-:W-:Y:S01]  /*27c0*/  IMAD.IADD R77, R77, 0x1, R21 ;  /* 0x000000014d4d7824 */ /* 0x000fe200078e0215 */
[----:B------:R-:W-:Y:S02]  /*27d0*/  IADD3 R74, P1, R74, R20, RZ ;  /* 0x000000144a4a7210 */ /* 0x000fe40007f3e0ff */
[----:B------:R-:W-:-:S03]  /*27e0*/  FFMA R12, R25, R23, R12 ;  /* 0x00000017190c7223 */ /* 0x000fc6000000000c */
[----:B------:R-:W-:Y:S01]  /*27f0*/  IMAD.X R13, R77, 0x1, R13, P1 ;  /* 0x000000014d0d7824 */ /* 0x000fe200008e060d */
[C---:B------:R-:W-:Y:S02]  /*2800*/  LEA R14, P1, R74.reuse, R80, 0x1 ;  /* 0x000000504a0e7211 */ /* 0x040fe400078208ff */
[----:B------:R-:W-:Y:S02]  /*2810*/  F2FP.F16.F32.PACK_AB R12, RZ, R12 ;  /* 0x0000000cff0c723e */ /* 0x000fe400000000ff */
[----:B------:R-:W-:Y:S02]  /*2820*/  LEA.HI.X R15, R74, R81, R13, 0x1, P1 ;  /* 0x000000514a0f7211 */ /* 0x000fe400008f0c0d */
[----:B------:R-:W-:-:S05]  /*2830*/  PRMT R21, R12, 0x7610, R21 ;  /* 0x000076100c157816 */ /* 0x000fca0000000015 */
[----:B------:R0:W-:Y:S04]  /*2840*/  @P3 STG.E.U16 desc[UR36][R8.64+0x2], R21 ;  /* 0x0000021508003986 */ /* 0x0001e8000c101524 */
[----:B------:R-:W2:Y:S01]  /*2850*/  @P2 LDG.E.LTC128B.U16 R24, desc[UR36][R14.64] ;  /* 0x000000240e182981 */ /* 0x000ea2000c1e1520 */
[----:B------:R-:W-:Y:S01]  /*2860*/  IADD3 R20, P1, R10, R20, RZ ;  /* 0x000000140a147210 */ /* 0x000fe20007f3e0ff */
[----:B------:R-:W-:Y:S01]  /*2870*/  BSSY B1, `(.L_x_36) ;  /* 0x0000011000017945 */ /* 0x000fe20003800000 */
[----:B------:R-:W-:Y:S02]  /*2880*/  SHF.L.U64.HI R13, R59, 0x1, R60 ;  /* 0x000000013b0d7819 */ /* 0x000fe4000001023c */
[----:B------:R-:W-:Y:S01]  /*2890*/  ISETP.GT.AND P0, PT, R3, 0x8, P0 ;  /* 0x000000080300780c */ /* 0x000fe20000704270 */
[----:B0-----:R-:W-:Y:S01]  /*28a0*/  IMAD.X R21, R11, 0x1, R77, P1 ;  /* 0x000000010b157824 */ /* 0x001fe200008e064d */
[----:B------:R-:W-:Y:S01]  /*28b0*/  LEA R12, P1, R59, R8, 0x1 ;  /* 0x000000083b0c7211 */ /* 0x000fe200078208ff */
[----:B------:R-:W-:-:S04]  /*28c0*/  IMAD.WIDE.U32 R20, R69, R76, R20 ;  /* 0x0000004c45147225 */ /* 0x000fc800078e0014 */
[----:B------:R-:W-:Y:S01]  /*28d0*/  IMAD.X R13, R13, 0x1, R9, P1 ;  /* 0x000000010d0d7824 */ /* 0x000fe200008e0609 */
[----:B------:R-:W-:Y:S01]  /*28e0*/  LEA R10, P3, R20, R80, 0x1 ;  /* 0x00000050140a7211 */ /* 0x000fe200078608ff */
[----:B------:R-:W-:-:S05]  /*28f0*/  IMAD.IADD R11, R73, 0x1, R21 ;  /* 0x00000001490b7824 */ /* 0x000fca00078e0215 */
[----:B------:R-:W-:Y:S01]  /*2900*/  LEA.HI.X R11, R20, R81, R11, 0x1, P3 ;  /* 0x00000051140b7211 */ /* 0x000fe200018f0c0b */
[----:B--2---:R-:W-:-:S05]  /*2910*/  HADD2.F32 R5, -RZ, R24.H0_H0 ;  /* 0x20000018ff057230 */ /* 0x004fca0000004100 */
[----:B------:R-:W-:-:S04]  /*2920*/  FMUL R5, R5, R58 ;  /* 0x0000003a05057220 */ /* 0x000fc80000400000 */
[----:B------:R-:W-:-:S05]  /*2930*/  FFMA R5, R26, R23, R5 ;  /* 0x000000171a057223 */ /* 0x000fca0000000005 */
[----:B------:R-:W-:-:S05]  /*2940*/  F2FP.F16.F32.PACK_AB R5, RZ, R5 ;  /* 0x00000005ff05723e */ /* 0x000fca00000000ff */
[----:B------:R0:W-:Y:S01]  /*2950*/  @P2 STG.E.U16 desc[UR36][R12.64], R5 ;  /* 0x000000050c002986 */ /* 0x0001e2000c101524 */
[----:B------:R-:W-:Y:S05]  /*2960*/  @!P0 BRA `(.L_x_37) ;  /* 0x0000000000048947 */ /* 0x000fea0003800000 */
[----:B------:R2:W5:Y:S02]  /*2970*/  LDG.E.LTC128B.U16 R24, desc[UR36][R10.64+0x2] ;  /* 0x000002240a187981 */ /* 0x000564000c1e1520 */
.L_x_37:
[----:B------:R-:W-:Y:S05]  /*2980*/  BSYNC B1 ;  /* 0x0000000000017941 */ /* 0x000fea0003800000 */
.L_x_36:
[----:B0----5:R-:W-:Y:S01]  /*2990*/  HADD2.F32 R5, -RZ, R24.H0_H0 ;  /* 0x20000018ff057230 */ /* 0x021fe20000004100 */
[----:B------:R-:W-:Y:S01]  /*29a0*/  ISETP.GT.AND P1, PT, R4, 0x8, PT ;  /* 0x000000080400780c */ /* 0x000fe20003f24270 */
[----:B------:R-:W-:Y:S03]  /*29b0*/  BSSY B1, `(.L_x_38) ;  /* 0x0000008000017945 */ /* 0x000fe60003800000 */
[----:B------:R-:W-:Y:S01]  /*29c0*/  FMUL R14, R5, R58 ;  /* 0x0000003a050e7220 */ /* 0x000fe20000400000 */
[----:B------:R-:W-:-:S03]  /*29d0*/  ISETP.GT.AND P2, PT, R3, RZ, P1 ;  /* 0x000000ff0300720c */ /* 0x000fc60000f44270 */
[----:B------:R-:W-:-:S05]  /*29e0*/  FFMA R14, R27, R23, R14 ;  /* 0x000000171b0e7223 */ /* 0x000fca000000000e */
[----:B------:R-:W-:-:S05]  /*29f0*/  F2FP.F16.F32.PACK_AB R14, RZ, R14 ;  /* 0x0000000eff0e723e */ /* 0x000fca00000000ff */
[----:B------:R0:W-:Y:S01]  /*2a00*/  @P0 STG.E.U16 desc[UR36][R12.64+0x2], R14 ;  /* 0x0000020e0c000986 */ /* 0x0001e2000c101524 */
[----:B------:R-:W-:Y:S05]  /*2a10*/  @!P2 BRA `(.L_x_39) ;  /* 0x000000000004a947 */ /* 0x000fea0003800000 */
[----:B------:R3:W5:Y:S02]  /*2a20*/  LDG.E.LTC128B.U16 R24, desc[UR36][R6.64+0x10] ;  /* 0x0000102406187981 */ /* 0x000764000c1e1520 */
.L_x_39:
[----:B------:R-:W-:Y:S05]  /*2a30*/  BSYNC B1 ;  /* 0x0000000000017941 */ /* 0x000fea0003800000 */
.L_x_38:
[----:B-----5:R-:W-:Y:S01]  /*2a40*/  HADD2.F32 R5, -RZ, R24.H0_H0 ;  /* 0x20000018ff057230 */ /* 0x020fe20000004100 */
        /* <DEDUP_REMOVED lines=9> */
.L_x_41:
[----:B------:R-:W-:Y:S05]  /*2ae0*/  BSYNC B1 ;  /* 0x0000000000017941 */ /* 0x000fea0003800000 */
.L_x_40:
[----:B----45:R-:W-:Y:S01]  /*2af0*/  HADD2.F32 R5, -RZ, R24.H0_H0 ;  /* 0x20000018ff057230 */ /* 0x030fe20000004100 */
[----:B------:R-:W-:Y:S01]  /*2b00*/  ISETP.GT.AND P1, PT, R3, 0x8, P1 ;  /* 0x000000080300780c */ /* 0x000fe20000f24270 */
[----:B------:R-:W-:Y:S03]  /*2b10*/  BSSY B1, `(.L_x_42) ;  /* 0x0000007000017945 */ /* 0x000fe60003800000 */
[----:B0-----:R-:W-:-:S04]  /*2b20*/  FMUL R14, R5, R58 ;  /* 0x0000003a050e7220 */ /* 0x001fc80000400000 */
[----:B------:R-:W-:-:S05]  /*2b30*/  FFMA R14, R29, R23, R14 ;  /* 0x000000171d0e7223 */ /* 0x000fca000000000e */
[----:B------:R-:W-:-:S05]  /*2b40*/  F2FP.F16.F32.PACK_AB R14, RZ, R14 ;  /* 0x0000000eff0e723e */ /* 0x000fca00000000ff */
[----:B------:R0:W-:Y:S01]  /*2b50*/  @P3 STG.E.U16 desc[UR36][R8.64+0x12], R14 ;  /* 0x0000120e08003986 */ /* 0x0001e2000c101524 */
[----:B------:R-:W-:Y:S05]  /*2b60*/  @!P1 BRA `(.L_x_43) ;  /* 0x0000000000049947 */ /* 0x000fea0003800000 */
[----:B------:R4:W5:Y:S02]  /*2b70*/  LDG.E.LTC128B.U16 R24, desc[UR36][R10.64+0x10] ;  /* 0x000010240a187981 */ /* 0x000964000c1e1520 */
.L_x_43:
[----:B------:R-:W-:Y:S05]  /*2b80*/  BSYNC B1 ;  /* 0x0000000000017941 */ /* 0x000fea0003800000 */
.L_x_42:
[----:B-----5:R-:W-:Y:S01]  /*2b90*/  HADD2.F32 R5, -RZ, R24.H0_H0 ;  /* 0x20000018ff057230 */ /* 0x020fe20000004100 */
[----:B------:R-:W-:Y:S01]  /*2ba0*/  ISETP.GT.AND P0, PT, R3, 0x8, P0 ;  /* 0x000000080300780c */ /* 0x000fe20000704270 */
[----:B------:R-:W-:Y:S03]  /*2bb0*/  BSSY B1, `(.L_x_44) ;  /* 0x0000007000017945 */ /* 0x000fe60003800000 */
[----:B------:R-:W-:-:S04]  /*2bc0*/  FMUL R5, R5, R58 ;  /* 0x0000003a05057220 */ /* 0x000fc80000400000 */
[----:B------:R-:W-:-:S05]  /*2bd0*/  FFMA R5, R30, R23, R5 ;  /* 0x000000171e057223 */ /* 0x000fca0000000005 */
[----:B------:R-:W-:-:S05]  /*2be0*/  F2FP.F16.F32.PACK_AB R5, RZ, R5 ;  /* 0x00000005ff05723e */ /* 0x000fca00000000ff */
[----:B------:R0:W-:Y:S01]  /*2bf0*/  @P1 STG.E.U16 desc[UR36][R12.64+0x10], R5 ;  /* 0x000010050c001986 */ /* 0x0001e2000c101524 */
[----:B------:R-:W-:Y:S05]  /*2c00*/  @!P0 BRA `(.L_x_45) ;  /* 0x0000000000048947 */ /* 0x000fea0003800000 */
[----:B------:R0:W5:Y:S02]  /*2c10*/  LDG.E.LTC128B.U16 R24, desc[UR36][R10.64+0x12] ;  /* 0x000012240a187981 */ /* 0x000164000c1e1520 */
.L_x_45:
[----:B------:R-:W-:Y:S05]  /*2c20*/  BSYNC B1 ;  /* 0x0000000000017941 */ /* 0x000fea0003800000 */
.L_x_44:
        /* <DEDUP_REMOVED lines=10> */
.L_x_47:
[----:B------:R-:W-:Y:S05]  /*2cd0*/  BSYNC B1 ;  /* 0x0000000000017941 */ /* 0x000fea0003800000 */
.L_x_46:
        /* <DEDUP_REMOVED lines=10> */
.L_x_49:
[----:B------:R-:W-:Y:S05]  /*2d80*/  BSYNC B1 ;  /* 0x0000000000017941 */ /* 0x000fea0003800000 */
.L_x_48:
[----:B0----5:R-:W-:Y:S01]  /*2d90*/  HADD2.F32 R5, -RZ, R24.H0_H0 ;  /* 0x20000018ff057230 */ /* 0x021fe20000004100 */
        /* <DEDUP_REMOVED lines=8> */
.L_x_51:
[----:B------:R-:W-:Y:S05]  /*2e20*/  BSYNC B1 ;  /* 0x0000000000017941 */ /* 0x000fea0003800000 */
.L_x_50:
        /* <DEDUP_REMOVED lines=9> */
.L_x_53:
[----:B------:R-:W-:Y:S05]  /*2ec0*/  BSYNC B1 ;  /* 0x0000000000017941 */ /* 0x000fea0003800000 */
.L_x_52:
        /* <DEDUP_REMOVED lines=10> */
.L_x_55:
[----:B------:R-:W-:Y:S05]  /*2f70*/  BSYNC B1 ;  /* 0x0000000000017941 */ /* 0x000fea0003800000 */
.L_x_54:
        /* <DEDUP_REMOVED lines=10> */
.L_x_57:
[----:B------:R-:W-:Y:S05]  /*3020*/  BSYNC B1 ;  /* 0x0000000000017941 */ /* 0x000fea0003800000 */
.L_x_56:
        /* <DEDUP_REMOVED lines=9> */
.L_x_59:
[----:B------:R-:W-:Y:S05]  /*30c0*/  BSYNC B1 ;  /* 0x0000000000017941 */ /* 0x000fea0003800000 */
.L_x_58:
        /* <DEDUP_REMOVED lines=9> */
.L_x_61:
[----:B------:R-:W-:Y:S05]  /*3160*/  BSYNC B1 ;  /* 0x0000000000017941 */ /* 0x000fea0003800000 */
.L_x_60:
        /* <DEDUP_REMOVED lines=10> */
.L_x_63:
[----:B------:R-:W-:Y:S05]  /*3210*/  BSYNC B1 ;  /* 0x0000000000017941 */ /* 0x000fea0003800000 */
.L_x_62:
        /* <DEDUP_REMOVED lines=10> */
.L_x_65:
[----:B------:R-:W-:Y:S05]  /*32c0*/  BSYNC B1 ;  /* 0x0000000000017941 */ /* 0x000fea0003800000 */
.L_x_64:
        /* <DEDUP_REMOVED lines=9> */
.L_x_67:
[----:B------:R-:W-:Y:S05]  /*3360*/  BSYNC B1 ;  /* 0x0000000000017941 */ /* 0x000fea0003800000 */
.L_x_66:
        /* <DEDUP_REMOVED lines=9> */
.L_x_69:
[----:B------:R-:W-:Y:S05]  /*3400*/  BSYNC B1 ;  /* 0x0000000000017941 */ /* 0x000fea0003800000 */
.L_x_68:
        /* <DEDUP_REMOVED lines=10> */
.L_x_71:
[----:B------:R-:W-:Y:S05]  /*34b0*/  BSYNC B1 ;  /* 0x0000000000017941 */ /* 0x000fea0003800000 */
.L_x_70:
        /* <DEDUP_REMOVED lines=10> */
.L_x_73:
[----:B------:R-:W-:Y:S05]  /*3560*/  BSYNC B1 ;  /* 0x0000000000017941 */ /* 0x000fea0003800000 */
.L_x_72:
        /* <DEDUP_REMOVED lines=9> */
.L_x_75:
[----:B------:R-:W-:Y:S05]  /*3600*/  BSYNC B1 ;  /* 0x0000000000017941 */ /* 0x000fea0003800000 */
.L_x_74:
        /* <DEDUP_REMOVED lines=9> */
.L_x_77:
[----:B------:R-:W-:Y:S05]  /*36a0*/  BSYNC B1 ;  /* 0x0000000000017941 */ /* 0x000fea0003800000 */
.L_x_76:
        /* <DEDUP_REMOVED lines=10> */
.L_x_79:
[----:B------:R-:W-:Y:S05]  /*3750*/  BSYNC B1 ;  /* 0x0000000000017941 */ /* 0x000fea0003800000 */
.L_x_78:
        /* <DEDUP_REMOVED lines=10> */
.L_x_81:
[----:B------:R-:W-:Y:S05]  /*3800*/  BSYNC B1 ;  /* 0x0000000000017941 */ /* 0x000fea0003800000 */
.L_x_80:
        /* <DEDUP_REMOVED lines=9> */
.L_x_83:
[----:B------:R-:W-:Y:S05]  /*38a0*/  BSYNC B1 ;  /* 0x0000000000017941 */ /* 0x000fea0003800000 */
.L_x_82:
        /* <DEDUP_REMOVED lines=9> */
.L_x_85:
[----:B------:R-:W-:Y:S05]  /*3940*/  BSYNC B1 ;  /* 0x0000000000017941 */ /* 0x000fea0003800000 */
.L_x_84:
        /* <DEDUP_REMOVED lines=10> */
.L_x_87:
[----:B------:R-:W-:Y:S05]  /*39f0*/  BSYNC B1 ;  /* 0x0000000000017941 */ /* 0x000fea0003800000 */
.L_x_86:
[----:B-----5:R-:W-:Y:S01]  /*3a00*/  HADD2.F32 R5, -RZ, R24.H0_H0 ;  /* 0x20000018ff057230 */ /* 0x020fe20000004100 */
[----:B------:R-:W-:Y:S01]  /*3a10*/  ISETP.GT.AND P0, PT, R4, 0x39, PT ;  /* 0x000000390400780c */ /* 0x000fe20003f04270 */
[----:B------:R-:W-:Y:S01]  /*3a20*/  @P2 IMAD.MOV.U32 R4, RZ, RZ, R8 ;  /* 0x000000ffff042224 */ /* 0x000fe200078e0008 */
[----:B------:R-:W-:Y:S02]  /*3a30*/  BSSY B1, `(.L_x_88) ;  /* 0x000000a000017945 */ /* 0x000fe40003800000 */
[----:B------:R-:W-:Y:S01]  /*3a40*/  FMUL R5, R5, R58 ;  /* 0x0000003a05057220 */ /* 0x000fe20000400000 */
[----:B------:R-:W-:-:S03]  /*3a50*/  ISETP.GT.AND P3, PT, R3, RZ, P0 ;  /* 0x000000ff0300720c */ /* 0x000fc60000764270 */
[----:B------:R-:W-:-:S05]  /*3a60*/  FFMA R5, R52, R23, R5 ;  /* 0x0000001734057223 */ /* 0x000fca0000000005 */
[----:B------:R-:W-:-:S04]  /*3a70*/  F2FP.F16.F32.PACK_AB R5, RZ, R5 ;  /* 0x00000005ff05723e */ /* 0x000fc800000000ff */
[----:B0-----:R-:W-:Y:S01]  /*3a80*/  PRMT R14, R5, 0x7610, R14 ;  /* 0x00007610050e7816 */ /* 0x001fe2000000000e */
[----:B------:R-:W-:-:S05]  /*3a90*/  @P2 IMAD.MOV.U32 R5, RZ, RZ, R9 ;  /* 0x000000ffff052224 */ /* 0x000fca00078e0009 */
[----:B------:R0:W-:Y:S01]  /*3aa0*/  @P2 STG.E.U16 desc[UR36][R4.64+0x70], R14 ;  /* 0x0000700e04002986 */ /* 0x0001e2000c101524 */
[----:B------:R-:W-:Y:S05]  /*3ab0*/  @!P3 BRA `(.L_x_89) ;  /* 0x000000000004b947 */ /* 0x000fea0003800000 */
[----:B------:R0:W5:Y:S02]  /*3ac0*/  LDG.E.LTC128B.U16 R24, desc[UR36][R6.64+0x72] ;  /* 0x0000722406187981 */ /* 0x000164000c1e1520 */
.L_x_89:
[----:B------:R-:W-:Y:S05]  /*3ad0*/  BSYNC B1 ;  /* 0x0000000000017941 */ /* 0x000fea0003800000 */
.L_x_88:
        /* <DEDUP_REMOVED lines=9> */
.L_x_91:
[----:B------:R-:W-:Y:S05]  /*3b70*/  BSYNC B1 ;  /* 0x0000000000017941 */ /* 0x000fea0003800000 */
.L_x_90:
[----:B-----5:R-:W-:Y:S01]  /*3b80*/  HADD2.F32 R5, -RZ, R24.H0_H0 ;  /* 0x20000018ff057230 */ /* 0x020fe20000004100 */
[----:B------:R-:W-:Y:S01]  /*3b90*/  ISETP.GT.AND P0, PT, R3, 0x8, P0 ;  /* 0x000000080300780c */ /* 0x000fe20000704270 */
[----:B0-----:R-:W-:Y:S01]  /*3ba0*/  @P1 IMAD.MOV.U32 R4, RZ, RZ, R12 ;  /* 0x000000ffff041224 */ /* 0x001fe200078e000c */
[----:B------:R-:W-:Y:S02]  /*3bb0*/  BSSY B1, `(.L_x_92) ;  /* 0x0000009000017945 */ /* 0x000fe40003800000 */
[----:B------:R-:W-:-:S04]  /*3bc0*/  FMUL R5, R5, R58 ;  /* 0x0000003a05057220 */ /* 0x000fc80000400000 */
[----:B------:R-:W-:-:S05]  /*3bd0*/  FFMA R5, R54, R23, R5 ;  /* 0x0000001736057223 */ /* 0x000fca0000000005 */
[----:B------:R-:W-:-:S04]  /*3be0*/  F2FP.F16.F32.PACK_AB R5, RZ, R5 ;  /* 0x00000005ff05723e */ /* 0x000fc800000000ff */
[----:B-1-3--:R-:W-:Y:S01]  /*3bf0*/  PRMT R6, R5, 0x7610, R6 ;  /* 0x0000761005067816 */ /* 0x00afe20000000006 */
[----:B------:R-:W-:-:S05]  /*3c00*/  @P1 IMAD.MOV.U32 R5, RZ, RZ, R13 ;  /* 0x000000ffff051224 */ /* 0x000fca00078e000d */
[----:B------:R0:W-:Y:S01]  /*3c10*/  @P1 STG.E.U16 desc[UR36][R4.64+0x70], R6 ;  /* 0x0000700604001986 */ /* 0x0001e2000c101524 */
[----:B------:R-:W-:Y:S05]  /*3c20*/  @!P0 BRA `(.L_x_93) ;  /* 0x0000000000048947 */ /* 0x000fea0003800000 */
[----:B------:R1:W5:Y:S02]  /*3c30*/  LDG.E.LTC128B.U16 R24, desc[UR36][R10.64+0x72] ;  /* 0x000072240a187981 */ /* 0x000364000c1e1520 */
.L_x_93:
[----:B------:R-:W-:Y:S05]  /*3c40*/  BSYNC B1 ;  /* 0x0000000000017941 */ /* 0x000fea0003800000 */
.L_x_92:
[----:B------:R-:W-:Y:S05]  /*3c50*/  @!P0 BRA `(.L_x_94) ;  /* 0x0000000800a88947 */ /* 0x000fea0003800000 */
[----:B-----5:R-:W-:-:S05]  /*3c60*/  HADD2.F32 R3, -RZ, R24.H0_H0 ;  /* 0x20000018ff037230 */ /* 0x020fca0000004100 */
[----:B0-----:R-:W-:-:S04]  /*3c70*/  FMUL R4, R3, R58 ;  /* 0x0000003a03047220 */ /* 0x001fc80000400000 */
[----:B------:R-:W-:-:S05]  /*3c80*/  FFMA R4, R55, R23, R4 ;  /* 0x0000001737047223 */ /* 0x000fca0000000004 */
[----:B------:R-:W-:-:S05]  /*3c90*/  F2FP.F16.F32.PACK_AB R4, RZ, R4 ;  /* 0x00000004ff04723e */ /* 0x000fca00000000ff */
[----:B------:R3:W-:Y:S01]  /*3ca0*/  STG.E.U16 desc[UR36][R12.64+0x72], R4 ;  /* 0x000072040c007986 */ /* 0x0007e2000c101524 */
[----:B------:R-:W-:Y:S05]  /*3cb0*/  BRA `(.L_x_94) ;  /* 0x0000000800907947 */ /* 0x000fea0003800000 */
.L_x_33:
[----:B------:R-:W-:Y:S01]  /*3cc0*/  ISETP.GT.AND P3, PT, R4, 0x1, PT ;  /* 0x000000010400780c */ /* 0x000fe20003f64270 */
[----:B------:R-:W-:Y:S01]  /*3cd0*/  ULDC.64 UR4, c[0x0][0x5c0] ;  /* 0x0001700000047ab9 */ /* 0x000fe20000000a00 */
[-C--:B------:R-:W-:Y:S01]  /*3ce0*/  FMUL R24, R24, R23.reuse ;  /* 0x0000001718187220 */ /* 0x080fe20000400000 */
[----:B------:R-:W-:Y:S01]  /*3cf0*/  LEA R6, P4, R72, UR4, 0x1 ;  /* 0x0000000448067c11 */ /* 0x000fe2000f8808ff */
[-C--:B------:R-:W-:Y:S01]  /*3d00*/  FMUL R25, R25, R23.reuse ;  /* 0x0000001719197220 */ /* 0x080fe20000400000 */
[----:B------:R-:W-:Y:S01]  /*3d10*/  ISETP.GT.AND P0, PT, R3, RZ, P3 ;  /* 0x000000ff0300720c */ /* 0x000fe20001f04270 */
[-C--:B------:R-:W-:Y:S01]  /*3d20*/  FMUL R26, R26, R23.reuse ;  /* 0x000000171a1a7220 */ /* 0x080fe20000400000 */
[----:B------:R-:W-:Y:S01]  /*3d30*/  F2FP.F16.F32.PACK_AB R24, RZ, R24 ;  /* 0x00000018ff18723e */ /* 0x000fe200000000ff */
[-C--:B------:R-:W-:Y:S01]  /*3d40*/  FMUL R27, R27, R23.reuse ;  /* 0x000000171b1b7220 */ /* 0x080fe20000400000 */
[----:B------:R-:W-:Y:S01]  /*3d50*/  LEA.HI.X R7, R72, UR5, R83, 0x1, P4 ;  /* 0x0000000548077c11 */ /* 0x000fe2000a0f0c53 */
[----:B------:R-:W-:Y:S01]  /*3d60*/  FMUL R28, R28, R23 ;  /* 0x000000171c1c7220 */ /* 0x000fe20000400000 */
[----:B------:R-:W-:Y:S01]  /*3d70*/  F2FP.F16.F32.PACK_AB R25, RZ, R25 ;  /* 0x00000019ff19723e */ /* 0x000fe200000000ff */
[-C--:B------:R-:W-:Y:S01]  /*3d80*/  FMUL R29, R29, R23.reuse ;  /* 0x000000171d1d7220 */ /* 0x080fe20000400000 */
[----:B------:R-:W-:Y:S01]  /*3d90*/  ISETP.GT.AND P2, PT, R3, 0x8, P2 ;  /* 0x000000080300780c */ /* 0x000fe20001744270 */
[----:B------:R-:W-:Y:S01]  /*3da0*/  @P1 STG.E.U16 desc[UR36][R6.64], R24 ;  /* 0x0000001806001986 */ /* 0x000fe2000c101524 */
[----:B------:R-:W-:Y:S01]  /*3db0*/  ISETP.GT.AND P1, PT, R4, 0x8, PT ;  /* 0x000000080400780c */ /* 0x000fe20003f24270 */
[-C--:B------:R-:W-:Y:S01]  /*3dc0*/  FMUL R30, R30, R23.reuse ;  /* 0x000000171e1e7220 */ /* 0x080fe20000400000 */
[C---:B------:R-:W-:Y:S01]  /*3dd0*/  SHF.L.U64.HI R5, R59.reuse, 0x1, R60 ;  /* 0x000000013b057819 */ /* 0x040fe2000001023c */
[----:B------:R-:W-:Y:S01]  /*3de0*/  @P0 STG.E.U16 desc[UR36][R6.64+0x2], R25 ;  /* 0x0000021906000986 */ /* 0x000fe2000c101524 */
[----:B------:R-:W-:Y:S01]  /*3df0*/  LEA R8, P5, R59, R6, 0x1 ;  /* 0x000000063b087211 */ /* 0x000fe200078a08ff */
[-C--:B------:R-:W-:Y:S01]  /*3e00*/  FMUL R31, R31, R23.reuse ;  /* 0x000000171f1f7220 */ /* 0x080fe20000400000 */
[----:B------:R-:W-:Y:S01]  /*3e10*/  ISETP.GT.AND P3, PT, R3, 0x8, P3 ;  /* 0x000000080300780c */ /* 0x000fe20001f64270 */
[-C--:B------:R-:W-:Y:S01]  /*3e20*/  FMUL R32, R32, R23.reuse ;  /* 0x0000001720207220 */ /* 0x080fe20000400000 */
[----:B------:R-:W-:Y:S01]  /*3e30*/  ISETP.GT.AND P0, PT, R4, 0x9, PT ;  /* 0x000000090400780c */ /* 0x000fe20003f04270 */
[----:B------:R-:W-:Y:S01]  /*3e40*/  IMAD.X R9, R5, 0x1, R7, P5 ;  /* 0x0000000105097824 */ /* 0x000fe200028e0607 */
[----:B------:R-:W-:Y:S01]  /*3e50*/  ISETP.GT.AND P4, PT, R3, RZ, P1 ;  /* 0x000000ff0300720c */ /* 0x000fe20000f84270 */
[-C--:B------:R-:W-:Y:S01]  /*3e60*/  FMUL R33, R33, R23.reuse ;  /* 0x0000001721217220 */ /* 0x080fe20000400000 */
[----:B------:R-:W-:Y:S01]  /*3e70*/  F2FP.F16.F32.PACK_AB R26, RZ, R26 ;  /* 0x0000001aff1a723e */ /* 0x000fe200000000ff */
[-C--:B------:R-:W-:Y:S01]  /*3e80*/  FMUL R34, R34, R23.reuse ;  /* 0x0000001722227220 */ /* 0x080fe20000400000 */
[----:B------:R-:W-:Y:S01]  /*3e90*/  ISETP.GT.AND P5, PT, R3, RZ, P0 ;  /* 0x000000ff0300720c */ /* 0x000fe200007a4270 */
[----:B------:R-:W-:Y:S01]  /*3ea0*/  FMUL R35, R35, R23 ;  /* 0x0000001723237220 */ /* 0x000fe20000400000 */
[----:B------:R-:W-:Y:S01]  /*3eb0*/  F2FP.F16.F32.PACK_AB R27, RZ, R27 ;  /* 0x0000001bff1b723e */ /* 0x000fe200000000ff */
[----:B------:R-:W-:Y:S01]  /*3ec0*/  @P2 STG.E.U16 desc[UR36][R8.64], R26 ;  /* 0x0000001a08002986 */ /* 0x000fe2000c101524 */
[----:B------:R-:W-:Y:S01]  /*3ed0*/  F2FP.F16.F32.PACK_AB R28, RZ, R28 ;  /* 0x0000001cff1c723e */ /* 0x000fe200000000ff */
[-C--:B------:R-:W-:Y:S01]  /*3ee0*/  FMUL R36, R36, R23.reuse ;  /* 0x0000001724247220 */ /* 0x080fe20000400000 */
[----:B------:R-:W-:Y:S01]  /*3ef0*/  ISETP.GT.AND P2, PT, R3, 0x8, P1 ;  /* 0x000000080300780c */ /* 0x000fe20000f44270 */
[----:B------:R-:W-:Y:S01]  /*3f00*/  @P3 STG.E.U16 desc[UR36][R8.64+0x2], R27 ;  /* 0x0000021b08003986 */ /* 0x000fe2000c101524 */
[----:B------:R-:W-:Y:S01]  /*3f10*/  ISETP.GT.AND P1, PT, R4, 0x10, PT ;  /* 0x000000100400780c */ /* 0x000fe20003f24270 */
[----:B------:R-:W-:Y:S01]  /*3f20*/  FMUL R37, R37, R23 ;  /* 0x0000001725257220 */ /* 0x000fe20000400000 */
[----:B------:R-:W-:Y:S01]  /*3f30*/  F2FP.F16.F32.PACK_AB R29, RZ, R29 ;  /* 0x0000001dff1d723e */ /* 0x000fe200000000ff */
[----:B------:R-:W-:Y:S01]  /*3f40*/  @P4 STG.E.U16 desc[UR36][R6.64+0x10], R28 ;  /* 0x0000101c06004986 */ /* 0x000fe2000c101524 */
[C---:B------:R-:W-:Y:S01]  /*3f50*/  ISETP.GT.AND P3, PT, R3.reuse, 0x8, P0 ;  /* 0x000000080300780c */ /* 0x040fe20000764270 */
[-C--:B------:R-:W-:Y:S01]  /*3f60*/  FMUL R38, R38, R23.reuse ;  /* 0x0000001726267220 */ /* 0x080fe20000400000 */
[----:B------:R-:W-:Y:S01]  /*3f70*/  ISETP.GT.AND P0, PT, R4, 0x11, PT ;  /* 0x000000110400780c */ /* 0x000fe20003f04270 */
[----:B------:R-:W-:Y:S01]  /*3f80*/  @P5 STG.E.U16 desc[UR36][R6.64+0x12], R29 ;  /* 0x0000121d06005986 */ /* 0x000fe2000c101524 */
        /* <DEDUP_REMOVED lines=42> */
[----:B------:R-:W-:Y:S01]  /*4230*/  ISETP.GT.AND P5, PT, R3, RZ, P0 ;  /* 0x000000ff0300720c */ /* 0x000fe200007a4270 */
[-C--:B------:R-:W-:Y:S01]  /*4240*/  FMUL R52, R52, R23.reuse ;  /* 0x0000001734347220 */ /* 0x080fe20000400000 */
[----:B------:R-:W-:Y:S01]  /*4250*/  F2FP.F16.F32.PACK_AB R38, RZ, R38 ;  /* 0x00000026ff26723e */ /* 0x000fe200000000ff */
[----:B------:R-:W-:Y:S01]  /*4260*/  FMUL R53, R53, R23 ;  /* 0x0000001735357220 */ /* 0x000fe20000400000 */
[----:B------:R-:W-:Y:S01]  /*4270*/  F2FP.F16.F32.PACK_AB R39, RZ, R39 ;  /* 0x00000027ff27723e */ /* 0x000fe200000000ff */
[----:B------:R-:W-:Y:S01]  /*4280*/  FMUL R54, R54, R23 ;  /* 0x0000001736367220 */ /* 0x000fe20000400000 */
[----:B------:R-:W-:Y:S01]  /*4290*/  F2FP.F16.F32.PACK_AB R40, RZ, R40 ;  /* 0x00000028ff28723e */ /* 0x000fe200000000ff */
[----:B------:R-:W-:Y:S01]  /*42a0*/  @P2 STG.E.U16 desc[UR36][R8.64+0x30], R38 ;  /* 0x0000302608002986 */ /* 0x000fe2000c101524 */
[----:B------:R-:W-:Y:S01]  /*42b0*/  F2FP.F16.F32.PACK_AB R41, RZ, R41 ;  /* 0x00000029ff29723e */ /* 0x000fe200000000ff */
[----:B------:R-:W-:Y:S01]  /*42c0*/  FMUL R55, R55, R23 ;  /* 0x0000001737377220 */ /* 0x000fe20000400000 */
[C---:B------:R-:W-:Y:S01]  /*42d0*/  ISETP.GT.AND P1, PT, R3.reuse, 0x8, P1 ;  /* 0x000000080300780c */ /* 0x040fe20000f24270 */
[----:B------:R-:W-:Y:S01]  /*42e0*/  @P3 STG.E.U16 desc[UR36][R8.64+0x32], R39 ;  /* 0x0000322708003986 */ /* 0x000fe2000c101524 */
[----:B------:R-:W-:-:S02]  /*42f0*/  ISETP.GT.AND P2, PT, R3, 0x8, P0 ;  /* 0x000000080300780c */ /* 0x000fc40000744270 */
[C---:B------:R-:W-:Y:S01]  /*4300*/  ISETP.GT.AND P0, PT, R4.reuse, 0x29, PT ;  /* 0x000000290400780c */ /* 0x040fe20003f04270 */
[----:B------:R-:W-:Y:S01]  /*4310*/  @P4 STG.E.U16 desc[UR36][R6.64+0x40], R40 ;  /* 0x0000402806004986 */ /* 0x000fe2000c101524 */
[----:B------:R-:W-:Y:S02]  /*4320*/  ISETP.GT.AND P4, PT, R4, 0x28, PT ;  /* 0x000000280400780c */ /* 0x000fe40003f84270 */
[----:B------:R-:W-:Y:S01]  /*4330*/  F2FP.F16.F32.PACK_AB R42, RZ, R42 ;  /* 0x0000002aff2a723e */ /* 0x000fe200000000ff */
[----:B------:R-:W-:Y:S01]  /*4340*/  @P5 STG.E.U16 desc[UR36][R6.64+0x42], R41 ;  /* 0x0000422906005986 */ /* 0x000fe2000c101524 */
[C---:B------:R-:W-:Y:S02]  /*4350*/  ISETP.GT.AND P5, PT, R3.reuse, RZ, P4 ;  /* 0x000000ff0300720c */ /* 0x040fe400027a4270 */
[----:B------:R-:W-:Y:S01]  /*4360*/  ISETP.GT.AND P3, PT, R3, RZ, P0 ;  /* 0x000000ff0300720c */ /* 0x000fe20000764270 */
[----:B------:R-:W-:Y:S01]  /*4370*/  @P1 STG.E.U16 desc[UR36][R8.64+0x40], R42 ;  /* 0x0000402a08001986 */ /* 0x000fe2000c101524 */
[----:B------:R-:W-:-:S02]  /*4380*/  F2FP.F16.F32.PACK_AB R43, RZ, R43 ;  /* 0x0000002bff2b723e */ /* 0x000fc400000000ff */
[----:B------:R-:W-:Y:S02]  /*4390*/  F2FP.F16.F32.PACK_AB R44, RZ, R44 ;  /* 0x0000002cff2c723e */ /* 0x000fe400000000ff */
[C---:B------:R-:W-:Y:S01]  /*43a0*/  ISETP.GT.AND P4, PT, R3.reuse, 0x8, P4 ;  /* 0x000000080300780c */ /* 0x040fe20002784270 */
[----:B------:R-:W-:Y:S01]  /*43b0*/  @P2 STG.E.U16 desc[UR36][R8.64+0x42], R43 ;  /* 0x0000422b08002986 */ /* 0x000fe2000c101524 */
[----:B------:R-:W-:Y:S02]  /*43c0*/  F2FP.F16.F32.PACK_AB R45, RZ, R45 ;  /* 0x0000002dff2d723e */ /* 0x000fe400000000ff */
[C---:B------:R-:W-:Y:S01]  /*43d0*/  ISETP.GT.AND P2, PT, R4.reuse, 0x31, PT ;  /* 0x000000310400780c */ /* 0x040fe20003f44270 */
[----:B------:R-:W-:Y:S01]  /*43e0*/  @P5 STG.E.U16 desc[UR36][R6.64+0x50], R44 ;  /* 0x0000502c06005986 */ /* 0x000fe2000c101524 */
[----:B------:R-:W-:Y:S02]  /*43f0*/  ISETP.GT.AND P5, PT, R3, 0x8, P0 ;  /* 0x000000080300780c */ /* 0x000fe400007a4270 */
[C---:B------:R-:W-:Y:S01]  /*4400*/  ISETP.GT.AND P1, PT, R4.reuse, 0x38, PT ;  /* 0x000000380400780c */ /* 0x040fe20003f24270 */
[----:B------:R-:W-:Y:S01]  /*4410*/  @P3 STG.E.U16 desc[UR36][R6.64+0x52], R45 ;  /* 0x0000522d06003986 */ /* 0x000fe2000c101524 */
[----:B------:R-:W-:-:S02]  /*4420*/  ISETP.GT.AND P3, PT, R4, 0x30, PT ;  /* 0x000000300400780c */ /* 0x000fc40003f64270 */
[----:B------:R-:W-:Y:S01]  /*4430*/  ISETP.GT.AND P0, PT, R4, 0x39, PT ;  /* 0x000000390400780c */ /* 0x000fe20003f04270 */
[----:B------:R-:W-:Y:S01]  /*4440*/  @P4 IMAD.MOV.U32 R4, RZ, RZ, R8 ;  /* 0x000000ffff044224 */ /* 0x000fe200078e0008 */
[----:B------:R-:W-:Y:S01]  /*4450*/  F2FP.F16.F32.PACK_AB R46, RZ, R46 ;  /* 0x0000002eff2e723e */ /* 0x000fe200000000ff */
[----:B------:R-:W-:Y:S01]  /*4460*/  @P4 IMAD.MOV.U32 R5, RZ, RZ, R9 ;  /* 0x000000ffff054224 */ /* 0x000fe200078e0009 */
[----:B------:R-:W-:Y:S02]  /*4470*/  F2FP.F16.F32.PACK_AB R47, RZ, R47 ;  /* 0x0000002fff2f723e */ /* 0x000fe400000000ff */
[----:B------:R-:W-:Y:S02]  /*4480*/  F2FP.F16.F32.PACK_AB R48, RZ, R48 ;  /* 0x00000030ff30723e */ /* 0x000fe400000000ff */
[----:B------:R0:W-:Y:S01]  /*4490*/  @P4 STG.E.U16 desc[UR36][R4.64+0x50], R46 ;  /* 0x0000502e04004986 */ /* 0x0001e2000c101524 */
[----:B------:R-:W-:Y:S02]  /*44a0*/  ISETP.GT.AND P4, PT, R3, RZ, P2 ;  /* 0x000000ff0300720c */ /* 0x000fe40001784270 */
[----:B------:R-:W-:-:S02]  /*44b0*/  F2FP.F16.F32.PACK_AB R49, RZ, R49 ;  /* 0x00000031ff31723e */ /* 0x000fc400000000ff */
[----:B------:R-:W-:Y:S02]  /*44c0*/  ISETP.GT.AND P2, PT, R3, 0x8, P2 ;  /* 0x000000080300780c */ /* 0x000fe40001744270 */
[----:B------:R-:W-:Y:S02]  /*44d0*/  F2FP.F16.F32.PACK_AB R50, RZ, R50 ;  /* 0x00000032ff32723e */ /* 0x000fe400000000ff */
[----:B------:R-:W-:Y:S02]  /*44e0*/  F2FP.F16.F32.PACK_AB R51, RZ, R51 ;  /* 0x00000033ff33723e */ /* 0x000fe400000000ff */
[----:B------:R-:W-:Y:S01]  /*44f0*/  F2FP.F16.F32.PACK_AB R52, RZ, R52 ;  /* 0x00000034ff34723e */ /* 0x000fe200000000ff */
[----:B0-----:R-:W-:Y:S01]  /*4500*/  @P5 IMAD.MOV.U32 R4, RZ, RZ, R8 ;  /* 0x000000ffff045224 */ /* 0x001fe200078e0008 */
[----:B------:R-:W-:Y:S01]  /*4510*/  F2FP.F16.F32.PACK_AB R53, RZ, R53 ;  /* 0x00000035ff35723e */ /* 0x000fe200000000ff */
[----:B------:R-:W-:Y:S01]  /*4520*/  @P5 IMAD.MOV.U32 R5, RZ, RZ, R9 ;  /* 0x000000ffff055224 */ /* 0x000fe200078e0009 */
[----:B------:R-:W-:-:S02]  /*4530*/  F2FP.F16.F32.PACK_AB R54, RZ, R54 ;  /* 0x00000036ff36723e */ /* 0x000fc400000000ff */
[----:B------:R-:W-:Y:S02]  /*4540*/  F2FP.F16.F32.PACK_AB R55, RZ, R55 ;  /* 0x00000037ff37723e */ /* 0x000fe400000000ff */
[----:B------:R0:W-:Y:S01]  /*4550*/  @P5 STG.E.U16 desc[UR36][R4.64+0x52], R47 ;  /* 0x0000522f04005986 */ /* 0x0001e2000c101524 */
[C---:B------:R-:W-:Y:S02]  /*4560*/  ISETP.GT.AND P5, PT, R3.reuse, RZ, P3 ;  /* 0x000000ff0300720c */ /* 0x040fe40001fa4270 */
[----:B------:R-:W-:-:S11]  /*4570*/  ISETP.GT.AND P3, PT, R3, 0x8, P3 ;  /* 0x000000080300780c */ /* 0x000fd60001f64270 */
[----:B0-----:R-:W-:Y:S02]  /*4580*/  @P5 IMAD.MOV.U32 R4, RZ, RZ, R6 ;  /* 0x000000ffff045224 */ /* 0x001fe400078e0006 */
[----:B------:R-:W-:-:S05]  /*4590*/  @P5 IMAD.MOV.U32 R5, RZ, RZ, R7 ;  /* 0x000000ffff055224 */ /* 0x000fca00078e0007 */
[----:B------:R0:W-:Y:S01]  /*45a0*/  @P5 STG.E.U16 desc[UR36][R4.64+0x60], R48 ;  /* 0x0000603004005986 */ /* 0x0001e2000c101524 */
[C---:B------:R-:W-:Y:S02]  /*45b0*/  ISETP.GT.AND P5, PT, R3.reuse, RZ, P0 ;  /* 0x000000ff0300720c */ /* 0x040fe400007a4270 */
[----:B------:R-:W-:Y:S01]  /*45c0*/  ISETP.GT.AND P0, PT, R3, 0x8, P0 ;  /* 0x000000080300780c */ /* 0x000fe20000704270 */
[----:B0-----:R-:W-:Y:S02]  /*45d0*/  @P4 IMAD.MOV.U32 R4, RZ, RZ, R6 ;  /* 0x000000ffff044224 */ /* 0x001fe400078e0006 */
[----:B------:R-:W-:-:S05]  /*45e0*/  @P4 IMAD.MOV.U32 R5, RZ, RZ, R7 ;  /* 0x000000ffff054224 */ /* 0x000fca00078e0007 */
[----:B------:R0:W-:Y:S01]  /*45f0*/  @P4 STG.E.U16 desc[UR36][R4.64+0x62], R49 ;  /* 0x0000623104004986 */ /* 0x0001e2000c101524 */
[C---:B------:R-:W-:Y:S02]  /*4600*/  ISETP.GT.AND P4, PT, R3.reuse, RZ, P1 ;  /* 0x000000ff0300720c */ /* 0x040fe40000f84270 */
[----:B------:R-:W-:Y:S01]  /*4610*/  ISETP.GT.AND P1, PT, R3, 0x8, P1 ;  /* 0x000000080300780c */ /* 0x000fe20000f24270 */
[----:B0-----:R-:W-:Y:S02]  /*4620*/  @P3 IMAD.MOV.U32 R4, RZ, RZ, R8 ;  /* 0x000000ffff043224 */ /* 0x001fe400078e0008 */
[----:B------:R-:W-:-:S05]  /*4630*/  @P3 IMAD.MOV.U32 R5, RZ, RZ, R9 ;  /* 0x000000ffff053224 */ /* 0x000fca00078e0009 */
[----:B------:R0:W-:Y:S02]  /*4640*/  @P3 STG.E.U16 desc[UR36][R4.64+0x60], R50 ;  /* 0x0000603204003986 */ /* 0x0001e4000c101524 */
[----:B0-----:R-:W-:Y:S02]  /*4650*/  @P2 IMAD.MOV.U32 R4, RZ, RZ, R8 ;  /* 0x000000ffff042224 */ /* 0x001fe400078e0008 */
[----:B------:R-:W-:-:S05]  /*4660*/  @P2 IMAD.MOV.U32 R5, RZ, RZ, R9 ;  /* 0x000000ffff052224 */ /* 0x000fca00078e0009 */
[----:B------:R0:W-:Y:S02]  /*4670*/  @P2 STG.E.U16 desc[UR36][R4.64+0x62], R51 ;  /* 0x0000623304002986 */ /* 0x0001e4000c101524 */
[----:B0-----:R-:W-:Y:S02]  /*4680*/  @P4 IMAD.MOV.U32 R4, RZ, RZ, R6 ;  /* 0x000000ffff044224 */ /* 0x001fe400078e0006 */
[----:B------:R-:W-:-:S05]  /*4690*/  @P4 IMAD.MOV.U32 R5, RZ, RZ, R7 ;  /* 0x000000ffff054224 */ /* 0x000fca00078e0007 */
[----:B------:R0:W-:Y:S04]  /*46a0*/  @P4 STG.E.U16 desc[UR36][R4.64+0x70], R52 ;  /* 0x0000703404004986 */ /* 0x0001e8000c101524 */
[----:B------:R1:W-:Y:S01]  /*46b0*/  @P5 STG.E.U16 desc[UR36][R6.64+0x72], R53 ;  /* 0x0000723506005986 */ /* 0x0003e2000c101524 */
[----:B0-----:R-:W-:Y:S02]  /*46c0*/  @P1 IMAD.MOV.U32 R4, RZ, RZ, R8 ;  /* 0x000000ffff041224 */ /* 0x001fe400078e0008 */
[----:B------:R-:W-:-:S05]  /*46d0*/  @P1 IMAD.MOV.U32 R5, RZ, RZ, R9 ;  /* 0x000000ffff051224 */ /* 0x000fca00078e0009 */
[----:B------:R1:W-:Y:S04]  /*46e0*/  @P1 STG.E.U16 desc[UR36][R4.64+0x70], R54 ;  /* 0x0000703604001986 */ /* 0x0003e8000c101524 */
[----:B------:R1:W-:Y:S02]  /*46f0*/  @P0 STG.E.U16 desc[UR36][R8.64+0x72], R55 ;  /* 0x0000723708000986 */ /* 0x0003e4000c101524 */
.L_x_94:
[----:B------:R-:W-:Y:S05]  /*4700*/  BSYNC B0 ;  /* 0x0000000000007941 */ /* 0x000fea0003800000 */
.L_x_32:
[----:B------:R-:W-:Y:S01]  /*4710*/  IADD3 R16, P0, R16, UR38, RZ ;  /* 0x0000002610107c10 */ /* 0x000fe2000ff1e0ff */
[----:B------:R-:W-:Y:S01]  /*4720*/  ULDC.64 UR4, c[0x0][0x650] ;  /* 0x0001940000047ab9 */ /* 0x000fe20000000a00 */
[----:B------:R-:W-:Y:S01]  /*4730*/  PRMT R3, RZ, 0x7610, R3 ;  /* 0x00007610ff037816 */ /* 0x000fe20000000003 */
[----:B------:R-:W-:Y:S01]  /*4740*/  IMAD.MOV.U32 R70, RZ, RZ, -0x1 ;  /* 0xffffffffff467424 */ /* 0x000fe200078e00ff */
[----:B------:R-:W-:Y:S01]  /*4750*/  IADD3.X R17, R17, UR41, RZ, P0, !PT ;  /* 0x0000002911117c10 */ /* 0x000fe200087fe4ff */
[----:B------:R-:W-:Y:S01]  /*4760*/  IMAD.MOV.U32 R69, RZ, RZ, -0x1 ;  /* 0xffffffffff457424 */ /* 0x000fe200078e00ff */
[----:B------:R-:W-:-:S04]  /*4770*/  ISETP.GE.U32.AND P0, PT, R16, UR4, PT ;  /* 0x0000000410007c0c */ /* 0x000fc8000bf06070 */
[----:B------:R-:W-:-:S13]  /*4780*/  ISETP.GE.U32.AND.EX P0, PT, R17, UR5, PT, P0 ;  /* 0x0000000511007c0c */ /* 0x000fda000bf06100 */
[----:B------:R-:W-:Y:S05]  /*4790*/  @P0 BRA `(.L_x_95) ;  /* 0x00000004004c0947 */ /* 0x000fea0003800000 */
[----:B-12-4-:R-:W1:Y:S01]  /*47a0*/  LDC.64 R10, c[0x0][0x628] ;  /* 0x00018a00ff0a7b82 */ /* 0x016e620000000a00 */
[----:B---3--:R-:W2:Y:S01]  /*47b0*/  S2R R12, SR_CTAID.X ;  /* 0x00000000000c7919 */ /* 0x008ea20000002500 */
[----:B------:R-:W-:Y:S02]  /*47c0*/  IMAD.MOV.U32 R8, RZ, RZ, R16 ;  /* 0x000000ffff087224 */ /* 0x000fe400078e0010 */
[----:B------:R-:W-:Y:S01]  /*47d0*/  IMAD.MOV.U32 R9, RZ, RZ, R17 ;  /* 0x000000ffff097224 */ /* 0x000fe200078e0011 */
[----:B------:R-:W3:Y:S03]  /*47e0*/  S2R R20, SR_CTAID.Y ;  /* 0x0000000000147919 */ /* 0x000ee60000002600 */
[----:B------:R-:W4:Y:S08]  /*47f0*/  LDC R0, c[0x0][0x630] ;  /* 0x00018c00ff007b82 */ /* 0x000f300000000800 */
[----:B------:R-:W0:Y:S01]  /*4800*/  LDC.64 R14, c[0x0][0x620] ;  /* 0x00018800ff0e7b82 */ /* 0x000e220000000a00 */
[----:B-1----:R-:W-:-:S04]  /*4810*/  ISETP.NE.U32.AND P0, PT, R10, RZ, PT ;  /* 0x000000ff0a00720c */ /* 0x002fc80003f05070 */
[----:B------:R-:W-:-:S13]  /*4820*/  ISETP.NE.AND.EX P0, PT, R11, RZ, PT, P0 ;  /* 0x000000ff0b00720c */ /* 0x000fda0003f05300 */
[----:B0-234-:R-:W-:Y:S05]  /*4830*/  @!P0 BRA `(.L_x_96) ;  /* 0x0000000000288947 */ /* 0x01dfea0003800000 */
        /* <DEDUP_REMOVED lines=10> */
.L_x_96:
[-CC-:B------:R-:W-:Y:S01]  /*48e0*/  SHF.R.U64 R69, R8, R0.reuse, R9.reuse ;  /* 0x0000000008457219 */ /* 0x180fe20000001209 */
[----:B------:R-:W0:Y:S01]  /*48f0*/  LDC.64 R26, c[0x0][0x640] ;  /* 0x00019000ff1a7b82 */ /* 0x000e220000000a00 */
[----:B------:R-:W-:Y:S01]  /*4900*/  SHF.R.U32.HI R0, RZ, R0, R9 ;  /* 0x00000000ff007219 */ /* 0x000fe20000011609 */
[----:B------:R-:W-:Y:S01]  /*4910*/  ULDC UR4, c[0x0][0x150] ;  /* 0x0000540000047ab9 */ /* 0x000fe20000000800 */
[----:B------:R-:W-:Y:S02]  /*4920*/  IADD3 R3, P0, RZ, -R69, RZ ;  /* 0x80000045ff037210 */ /* 0x000fe40007f1e0ff */
[----:B------:R-:W-:-:S03]  /*4930*/  I2FP.F32.U32 R7, R12 ;  /* 0x0000000c00077245 */ /* 0x000fc60000201000 */
[----:B------:R-:W1:Y:S01]  /*4940*/  LDC R6, c[0x0][0x618] ;  /* 0x00018600ff067b82 */ /* 0x000e620000000800 */
[----:B------:R-:W-:Y:S02]  /*4950*/  IMAD.X R5, RZ, RZ, ~R0, P0 ;  /* 0x000000ffff057224 */ /* 0x000fe400000e0e00 */
[----:B------:R-:W-:Y:S01]  /*4960*/  FMUL R7, R7, UR4 ;  /* 0x0000000407077c20 */ /* 0x000fe20008400000 */
[----:B------:R-:W-:Y:S01]  /*4970*/  ULDC UR4, c[0x0][0x154] ;  /* 0x0000550000047ab9 */ /* 0x000fe20000000800 */
[-C--:B------:R-:W-:Y:S02]  /*4980*/  IMAD R0, R5, R14.reuse, RZ ;  /* 0x0000000e05007224 */ /* 0x080fe400078e02ff */
[C---:B------:R-:W-:Y:S01]  /*4990*/  IMAD.WIDE.U32 R4, R3.reuse, R14, R16 ;  /* 0x0000000e03047225 */ /* 0x040fe200078e0010 */
[----:B------:R-:W2:Y:S01]  /*49a0*/  LDC R8, c[0x0][0x608] ;  /* 0x00018200ff087b82 */ /* 0x000ea20000000800 */
[----:B------:R-:W3:Y:S02]  /*49b0*/  F2I.U32.TRUNC.NTZ R7, R7 ;  /* 0x0000000700077305 */ /* 0x000ee4000020f000 */
[----:B------:R-:W-:Y:S01]  /*49c0*/  IMAD R3, R3, R15, R0 ;  /* 0x0000000f03037224 */ /* 0x000fe200078e0200 */
[----:B------:R-:W-:-:S03]  /*49d0*/  I2FP.F32.U32 R0, R20 ;  /* 0x0000001400007245 */ /* 0x000fc60000201000 */
[----:B------:R-:W-:Y:S01]  /*49e0*/  IMAD.IADD R3, R5, 0x1, R3 ;  /* 0x0000000105037824 */ /* 0x000fe200078e0203 */
[----:B------:R-:W4:Y:S01]  /*49f0*/  LDC R11, c[0x0][0x658] ;  /* 0x00019600ff0b7b82 */ /* 0x000f220000000800 */
[----:B0-----:R-:W-:-:S04]  /*4a00*/  ISETP.NE.U32.AND P0, PT, R26, RZ, PT ;  /* 0x000000ff1a00720c */ /* 0x001fc80003f05070 */
[----:B------:R-:W-:-:S03]  /*4a10*/  ISETP.NE.AND.EX P0, PT, R27, RZ, PT, P0 ;  /* 0x000000ff1b00720c */ /* 0x000fc60003f05300 */
[----:B------:R-:W0:Y:S01]  /*4a20*/  LDC R9, c[0x0][0x144] ;  /* 0x00005100ff097b82 */ /* 0x000e220000000800 */
[-C--:B-1----:R-:W-:Y:S01]  /*4a30*/  SHF.R.U64 R10, R4, R6.reuse, R3 ;  /* 0x00000006040a7219 */ /* 0x082fe20000001203 */
[----:B---3--:R-:W-:Y:S01]  /*4a40*/  IMAD.MOV R7, RZ, RZ, -R7 ;  /* 0x000000ffff077224 */ /* 0x008fe200078e0a07 */
[----:B------:R-:W-:Y:S01]  /*4a50*/  SHF.R.U32.HI R3, RZ, R6, R3 ;  /* 0x00000006ff037219 */ /* 0x000fe20000011603 */
[----:B------:R-:W-:-:S04]  /*4a60*/  FMUL R6, R0, UR4 ;  /* 0x0000000400067c20 */ /* 0x000fc80008400000 */
[----:B------:R-:W1:Y:S01]  /*4a70*/  LDC R21, c[0x0][0x148] ;  /* 0x00005200ff157b82 */ /* 0x000e620000000800 */
[----:B------:R3:W0:Y:S01]  /*4a80*/  F2I.U32.TRUNC.NTZ R14, R6 ;  /* 0x00000006000e7305 */ /* 0x000622000020f000 */
[-CC-:B--2---:R-:W-:Y:S02]  /*4a90*/  SHF.R.U64 R13, R10, R8.reuse, R3.reuse ;  /* 0x000000080a0d7219 */ /* 0x184fe40000001203 */
[----:B------:R-:W-:-:S04]  /*4aa0*/  SHF.R.U32.HI R0, RZ, R8, R3 ;  /* 0x00000008ff007219 */ /* 0x000fc80000011603 */
[----:B-----5:R-:W2:Y:S01]  /*4ab0*/  LDC R24, c[0x0][0x648] ;  /* 0x00019200ff187b82 */ /* 0x020ea20000000800 */
[-CC-:B----4-:R-:W-:Y:S02]  /*4ac0*/  SHF.R.U64 R15, R13, R11.reuse, R0.reuse ;  /* 0x0000000b0d0f7219 */ /* 0x190fe40000001200 */
[----:B------:R-:W-:-:S03]  /*4ad0*/  SHF.R.U32.HI R5, RZ, R11, R0 ;  /* 0x0000000bff057219 */ /* 0x000fc60000011600 */
[----:B------:R-:W-:Y:S02]  /*4ae0*/  IMAD.MOV.U32 R4, RZ, RZ, R15 ;  /* 0x000000ffff047224 */ /* 0x000fe400078e000f */
[----:B------:R-:W4:Y:S01]  /*4af0*/  LDC R28, c[0x0][0x638] ;  /* 0x00018e00ff1c7b82 */ /* 0x000f220000000800 */
[----:B0-----:R-:W-:-:S07]  /*4b00*/  IMAD R25, R9, R7, R12 ;  /* 0x0000000709197224 */ /* 0x001fce00078e020c */
[----:B------:R-:W0:Y:S08]  /*4b10*/  LDC R29, c[0x0][0x610] ;  /* 0x00018400ff1d7b82 */ /* 0x000e300000000800 */
[----:B------:R-:W0:Y:S01]  /*4b20*/  LDC R30, c[0x0][0x600] ;  /* 0x00018000ff1e7b82 */ /* 0x000e220000000800 */
[----:B-123--:R-:W-:Y:S05]  /*4b30*/  @!P0 BRA `(.L_x_97) ;  /* 0x0000000000288947 */ /* 0x00efea0003800000 */
[----:B------:R-:W1:Y:S02]  /*4b40*/  LDC R0, c[0x0][0x64c] ;  /* 0x00019300ff007b82 */ /* 0x000e640000000800 */
[----:B-1----:R-:W-:-:S05]  /*4b50*/  IADD3 R3, P0, R15, R0, RZ ;  /* 0x000000000f037210 */ /* 0x002fca0007f1e0ff */
        /* <DEDUP_REMOVED lines=8> */
.L_x_97:
[----:B------:R-:W-:Y:S01]  /*4be0*/  ISETP.NE.AND P0, PT, R2, 0x1, PT ;  /* 0x000000010200780c */ /* 0x000fe20003f05270 */
[----:B------:R-:W-:Y:S01]  /*4bf0*/  IMAD.MOV R14, RZ, RZ, -R14 ;  /* 0x000000ffff0e7224 */ /* 0x000fe200078e0a0e */
[----:B------:R-:W-:Y:S02]  /*4c00*/  SHF.R.U64 R3, R4, R24, R5 ;  /* 0x0000001804037219 */ /* 0x000fe40000001205 */
[----:B------:R-:W-:Y:S02]  /*4c10*/  LOP3.LUT R0, R13, R66, RZ, 0xc0, !PT ;  /* 0x000000420d007212 */ /* 0x000fe400078ec0ff */
[----:B------:R-:W-:Y:S01]  /*4c20*/  LOP3.LUT R10, R10, R65, RZ, 0xc0, !PT ;  /* 0x000000410a0a7212 */ /* 0x000fe200078ec0ff */
[----:B------:R-:W-:Y:S02]  /*4c30*/  IMAD.MOV R4, RZ, RZ, -R3 ;  /* 0x000000ffff047224 */ /* 0x000fe400078e0a03 */
[----:B------:R-:W-:Y:S02]  /*4c40*/  IMAD R0, R61, R3, R0 ;  /* 0x000000033d007224 */ /* 0x000fe400078e0200 */
[----:B----4-:R-:W-:-:S02]  /*4c50*/  IMAD R3, R4, R28, R15 ;  /* 0x0000001c04037224 */ /* 0x010fc400078e020f */
[----:B------:R-:W-:Y:S02]  /*4c60*/  @P0 IMAD R25, R21, R14, R20 ;  /* 0x0000000e15190224 */ /* 0x000fe400078e0214 */
[----:B0-----:R-:W-:Y:S02]  /*4c70*/  IMAD R5, R3, R30, R10 ;  /* 0x0000001e03057224 */ /* 0x001fe400078e020a */
[----:B------:R-:W-:Y:S02]  /*4c80*/  IMAD R0, R0, R29, R25 ;  /* 0x0000001d00007224 */ /* 0x000fe400078e0219 */
[----:B------:R-:W-:-:S03]  /*4c90*/  IMAD.MOV.U32 R4, RZ, RZ, 0x1 ;  /* 0x00000001ff047424 */ /* 0x000fc600078e00ff */
[----:B------:R-:W-:Y:S02]  /*4ca0*/  SEL R70, R5, R0, !P0 ;  /* 0x0000000005467207 */ /* 0x000fe40004000000 */
[----:B------:R-:W-:Y:S02]  /*4cb0*/  PRMT R3, R4, 0x7610, R3 ;  /* 0x0000761004037816 */ /* 0x000fe40000000003 */
[----:B------:R-:W-:-:S07]  /*4cc0*/  SEL R0, R0, R5, !P0 ;  /* 0x0000000500007207 */ /* 0x000fce0004000000 */
.L_x_95:
[----:B------:R-:W-:Y:S01]  /*4cd0*/  UIADD3 UR42, UR43, UR42, URZ ;  /* 0x0000002a2b2a7290 */ /* 0x000fe2000fffe03f */
[----:B------:R-:W-:Y:S01]  /*4ce0*/  LOP3.LUT P0, RZ, R3, 0xff, RZ, 0xc0, !PT ;  /* 0x000000ff03ff7812 */ /* 0x000fe2000780c0ff */
[----:B------:R-:W-:Y:S02]  /*4cf0*/  IMAD.MOV.U32 R71, RZ, RZ, R0 ;  /* 0x000000ffff477224 */ /* 0x000fe400078e0000 */
[----:B------:R-:W-:Y:S02]  /*4d00*/  USHF.R.U32.HI UR4, URZ, 0x2, UR42 ;  /* 0x000000023f047899 */ /* 0x000fe4000801162a */
[----:B------:R-:W-:Y:S02]  /*4d10*/  UISETP.GT.U32.AND UP1, UPT, UR42, 0x3, UPT ;  /* 0x000000032a00788c */ /* 0x000fe4000bf24070 */
[----:B------:R-:W-:Y:S02]  /*4d20*/  ULOP3.LUT UR4, UR4, 0x1, URZ, 0xc0, !UPT ;  /* 0x0000000104047892 */ /* 0x000fe4000f8ec03f */
[----:B------:R-:W-:-:S02]  /*4d30*/  UISETP.LT.U32.AND UP1, UPT, UR43, 0x4, UP1 ;  /* 0x000000042b00788c */ /* 0x000fc40008f21070 */
[----:B------:R-:W-:Y:S02]  /*4d40*/  UISETP.NE.U32.AND UP0, UPT, UR4, 0x1, UPT ;  /* 0x000000010400788c */ /* 0x000fe4000bf05070 */
[----:B------:R-:W-:Y:S02]  /*4d50*/  USEL UR5, URZ, 0x1, !UP1 ;  /* 0x000000013f057887 */ /* 0x000fe4000c800000 */
[----:B------:R-:W-:Y:S02]  /*4d60*/  UISETP.GT.U32.AND UP0, UPT, UR43, 0x3, !UP0 ;  /* 0x000000032b00788c */ /* 0x000fe4000c704070 */
[----:B------:R-:W-:Y:S02]  /*4d70*/  ULOP3.LUT UR42, UR42, 0x3, URZ, 0xc0, !UPT ;  /* 0x000000032a2a7892 */ /* 0x000fe4000f8ec03f */
[----:B------:R-:W-:-:S04]  /*4d80*/  USEL UR4, URZ, 0x1, !UP0 ;  /* 0x000000013f047887 */ /* 0x000fc8000c000000 */
[----:B------:R-:W-:Y:S01]  /*4d90*/  ULOP3.LUT UR40, UR4, UR40, UR5, 0x96, !UPT ;  /* 0x0000002804287292 */ /* 0x000fe2000f8e9605 */
[----:B------:R-:W-:Y:S11]  /*4da0*/  @P0 BRA `(.L_x_98) ;  /* 0xffffffc400bc0947 */ /* 0x000ff6000383ffff */
[----:B------:R-:W-:Y:S05]  /*4db0*/  EXIT ;  /* 0x000000000000794d */ /* 0x000fea0003800000 */
.L_x_7:
        /* <DEDUP_REMOVED lines=26> */
.L_x_100:
[----:B------:R-:W0:Y:S01]  /*4f60*/  LDC.64 R28, c[0x0][0x640] ;  /* 0x00019000ff1c7b82 */ /* 0x000e220000000a00 */
[-CC-:B------:R-:W-:Y:S01]  /*4f70*/  SHF.R.U64 R22, R14, R6.reuse, R15.reuse ;  /* 0x000000060e167219 */ /* 0x180fe2000000120f */
[----:B------:R-:W-:Y:S01]  /*4f80*/  IMAD.MOV.U32 R30, RZ, RZ, 0x1 ;  /* 0x00000001ff1e7424 */ /* 0x000fe200078e00ff */
[----:B------:R-:W-:Y:S02]  /*4f90*/  SHF.R.U32.HI R6, RZ, R6, R15 ;  /* 0x00000006ff067219 */ /* 0x000fe4000001160f */
[----:B------:R-:W-:-:S03]  /*4fa0*/  IADD3 R13, P0, RZ, -R22, RZ ;  /* 0x80000016ff0d7210 */ /* 0x000fc60007f1e0ff */
[----:B------:R-:W1:Y:S02]  /*4fb0*/  LDC R12, c[0x0][0x618] ;  /* 0x00018600ff0c7b82 */ /* 0x000e640000000800 */
[----:B------:R-:W-:-:S04]  /*4fc0*/  IMAD.X R11, RZ, RZ, ~R6, P0 ;  /* 0x000000ffff0b7224 */ /* 0x000fc800000e0e06 */
[-C--:B------:R-:W-:Y:S02]  /*4fd0*/  IMAD R6, R11, R24.reuse, RZ ;  /* 0x000000180b067224 */ /* 0x080fe400078e02ff */
[----:B------:R-:W2:Y:S01]  /*4fe0*/  LDC R14, c[0x0][0x608] ;  /* 0x00018200ff0e7b82 */ /* 0x000ea20000000800 */
[----:B------:R-:W-:-:S04]  /*4ff0*/  IMAD.WIDE.U32 R10, R13, R24, R16 ;  /* 0x000000180d0a7225 */ /* 0x000fc800078e0010 */
[----:B------:R-:W-:-:S03]  /*5000*/  IMAD R13, R13, R25, R6 ;  /* 0x000000190d0d7224 */ /* 0x000fc600078e0206 */
[----:B------:R-:W3:Y:S01]  /*5010*/  LDC R27, c[0x0][0x658] ;  /* 0x00019600ff1b7b82 */ /* 0x000ee20000000800 */
[----:B------:R-:W-:Y:S01]  /*5020*/  IMAD.IADD R11, R11, 0x1, R13 ;  /* 0x000000010b0b7824 */ /* 0x000fe200078e020d */
[----:B0-----:R-:W-:-:S04]  /*5030*/  ISETP.NE.U32.AND P0, PT, R28, RZ, PT ;  /* 0x000000ff1c00720c */ /* 0x001fc80003f05070 */
[----:B------:R-:W-:Y:S02]  /*5040*/  ISETP.NE.AND.EX P0, PT, R29, RZ, PT, P0 ;  /* 0x000000ff1d00720c */ /* 0x000fe40003f05300 */
[----:B------:R-:W0:Y:S01]  /*5050*/  LDC R20, c[0x0][0x600] ;  /* 0x00018000ff147b82 */ /* 0x000e220000000800 */
[-CC-:B-1----:R-:W-:Y:S01]  /*5060*/  SHF.R.U64 R8, R10, R12.reuse, R11.reuse ;  /* 0x0000000c0a087219 */ /* 0x182fe2000000120b */
[----:B------:R-:W-:Y:S01]  /*5070*/  IMAD.MOV.U32 R10, RZ, RZ, -0x1 ;  /* 0xffffffffff0a7424 */ /* 0x000fe200078e00ff */
[----:B------:R-:W-:-:S05]  /*5080*/  SHF.R.U32.HI R11, RZ, R12, R11 ;  /* 0x0000000cff0b7219 */ /* 0x000fca000001160b */
[----:B------:R-:W1:Y:S01]  /*5090*/  LDC R24, c[0x0][0x648] ;  /* 0x00019200ff187b82 */ /* 0x000e620000000800 */
[-CC-:B--2---:R-:W-:Y:S02]  /*50a0*/  SHF.R.U64 R21, R8, R14.reuse, R11.reuse ;  /* 0x0000000e08157219 */ /* 0x184fe4000000120b */
[----:B------:R-:W-:-:S05]  /*50b0*/  SHF.R.U32.HI R6, RZ, R14, R11 ;  /* 0x0000000eff067219 */ /* 0x000fca000001160b */
[----:B------:R-:W2:Y:S01]  /*50c0*/  LDC R26, c[0x0][0x638] ;  /* 0x00018e00ff1a7b82 */ /* 0x000ea20000000800 */
[-C--:B---3--:R-:W-:Y:S02]  /*50d0*/  SHF.L.U32 R10, R10, R27.reuse, RZ ;  /* 0x0000001b0a0a7219 */ /* 0x088fe400000006ff */
[-CC-:B------:R-:W-:Y:S02]  /*50e0*/  SHF.R.U64 R25, R21, R27.reuse, R6.reuse ;  /* 0x0000001b15197219 */ /* 0x180fe40000001206 */
[----:B------:R-:W-:Y:S02]  /*50f0*/  LOP3.LUT R32, RZ, R10, RZ, 0x33, !PT ;  /* 0x0000000aff207212 */ /* 0x000fe400078e33ff */
[----:B------:R-:W-:Y:S01]  /*5100*/  SHF.R.U32.HI R11, RZ, R27, R6 ;  /* 0x0000001bff0b7219 */ /* 0x000fe20000011606 */
[----:B------:R-:W3:Y:S01]  /*5110*/  LDC R31, c[0x0][0x610] ;  /* 0x00018400ff1f7b82 */ /* 0x000ee20000000800 */
[----:B------:R-:W-:Y:S01]  /*5120*/  IMAD.MOV.U32 R10, RZ, RZ, R25 ;  /* 0x000000ffff0a7224 */ /* 0x000fe200078e0019 */
[----:B------:R-:W-:Y:S06]  /*5130*/  @!P0 BRA `(.L_x_101) ;  /* 0x0000000000288947 */ /* 0x000fec0003800000 */
        /* <DEDUP_REMOVED lines=10> */
.L_x_101:
[----:B------:R-:W-:Y:S02]  /*51e0*/  ISETP.NE.AND P0, PT, R2, 0x1, PT ;  /* 0x000000010200780c */ /* 0x000fe40003f05270 */
[----:B-1----:R-:W-:Y:S01]  /*51f0*/  SHF.R.U64 R6, R10, R24, R11 ;  /* 0x000000180a067219 */ /* 0x002fe2000000120b */
[----:B0-----:R-:W-:Y:S01]  /*5200*/  VIADD R11, R20, 0xffffffff ;  /* 0xffffffff140b7836 */ /* 0x001fe20000000000 */
[----:B------:R-:W-:Y:S02]  /*5210*/  SHF.L.U32 R30, R30, R27, RZ ;  /* 0x0000001b1e1e7219 */ /* 0x000fe400000006ff */
[----:B------:R-:W-:Y:S01]  /*5220*/  LOP3.LUT R5, R21, R32, RZ, 0xc0, !PT ;  /* 0x0000002015057212 */ /* 0x000fe200078ec0ff */
[----:B------:R-:W-:-:S04]  /*5230*/  IMAD.MOV R10, RZ, RZ, -R6 ;  /* 0x000000ffff0a7224 */ /* 0x000fc800078e0a06 */
[----:B------:R-:W-:Y:S01]  /*5240*/  IMAD R6, R30, R6, R5 ;  /* 0x000000061e067224 */ /* 0x000fe200078e0205 */
[----:B------:R-:W-:Y:S01]  /*5250*/  LOP3.LUT R5, R8, R11, RZ, 0xc0, !PT ;  /* 0x0000000b08057212 */ /* 0x000fe200078ec0ff */
[----:B------:R-:W-:Y:S02]  /*5260*/  @P0 IMAD R7, R9, R23, R4 ;  /* 0x0000001709070224 */ /* 0x000fe400078e0204 */
[----:B--2---:R-:W-:Y:S02]  /*5270*/  IMAD R4, R10, R26, R25 ;  /* 0x0000001a0a047224 */ /* 0x004fe400078e0219 */
[----:B---3--:R-:W-:Y:S02]  /*5280*/  IMAD R7, R6, R31, R7 ;  /* 0x0000001f06077224 */ /* 0x008fe400078e0207 */
[----:B------:R-:W-:Y:S02]  /*5290*/  IMAD R4, R4, R20, R5 ;  /* 0x0000001404047224 */ /* 0x000fe400078e0205 */
[----:B------:R-:W-:-:S02]  /*52a0*/  IMAD.MOV.U32 R8, RZ, RZ, 0x1 ;  /* 0x00000001ff087424 */ /* 0x000fc400078e00ff */
[----:B------:R-:W-:Y:S01]  /*52b0*/  IMAD.MOV.U32 R6, RZ, RZ, R22 ;  /* 0x000000ffff067224 */ /* 0x000fe200078e0016 */
[----:B------:R-:W-:Y:S02]  /*52c0*/  SEL R20, R4, R7, !P0 ;  /* 0x0000000704147207 */ /* 0x000fe40004000000 */
[----:B------:R-:W-:-:S07]  /*52d0*/  SEL R21, R7, R4, !P0 ;  /* 0x0000000407157207 */ /* 0x000fce0004000000 */
.L_x_99:
[----:B------:R-:W-:-:S08]  /*52e0*/  NOP ;  /* 0x0000000000007918 */ /* 0x000fd00000000000 */
[----:B------:R-:W0:-:S00]  /*52f0*/  USETMAXREG.DEALLOC.CTAPOOL 0x28 ;  /* 0x00000028000079c8 */ /* 0x000e0000080e0500 */
[----:B0-----:R-:W-:-:S13]  /*5300*/  ISETP.NE.AND P0, PT, R3, RZ, PT ;  /* 0x000000ff0300720c */ /* 0x001fda0003f05270 */
[----:B------:R-:W-:Y:S05]  /*5310*/  @P0 EXIT ;  /* 0x000000000000094d */ /* 0x000fea0003800000 */
[----:B------:R-:W-:Y:S01]  /*5320*/  LOP3.LUT P0, RZ, R8, 0xff, RZ, 0xc0, !PT ;  /* 0x000000ff08ff7812 */ /* 0x000fe2000780c0ff */
[----:B------:R-:W-:Y:S02]  /*5330*/  IMAD.MOV.U32 R3, RZ, RZ, 0x1 ;  /* 0x00000001ff037424 */ /* 0x000fe400078e00ff */
[----:B------:R-:W-:-:S10]  /*5340*/  IMAD.MOV.U32 R8, RZ, RZ, RZ ;  /* 0x000000ffff087224 */ /* 0x000fd400078e00ff */
[----:B------:R-:W-:Y:S05]  /*5350*/  @!P0 BRA `(.L_x_102) ;  /* 0x0000000c005c8947 */ /* 0x000fea0003800000 */
[----:B------:R-:W0:Y:S01]  /*5360*/  LDC R3, c[0x0][0x28c] ;  /* 0x0000a300ff037b82 */ /* 0x000e220000000800 */
[----:B------:R-:W1:Y:S01]  /*5370*/  S2R R12, SR_CgaCtaId ;  /* 0x00000000000c7919 */ /* 0x000e620000008800 */
[----:B------:R-:W-:Y:S01]  /*5380*/  ULDC UR5, c[0x0][0x658] ;  /* 0x0001960000057ab9 */ /* 0x000fe20000000800 */
[----:B------:R-:W-:Y:S01]  /*5390*/  UMOV UR6, 0xffffffff ;  /* 0xffffffff00067882 */ /* 0x000fe20000000000 */
[----:B------:R-:W-:Y:S01]  /*53a0*/  BSSY B0, `(.L_x_102) ;  /* 0x00000d2000007945 */ /* 0x000fe20003800000 */
[----:B------:R-:W-:Y:S01]  /*53b0*/  USHF.L.U32 UR6, UR6, UR5, URZ ;  /* 0x0000000506067299 */ /* 0x000fe2000800063f */
[----:B------:R-:W-:Y:S01]  /*53c0*/  IMAD.MOV.U32 R10, RZ, RZ, 0x1 ;  /* 0x00000001ff0a7424 */ /* 0x000fe200078e00ff */
[----:B------:R-:W-:Y:S01]  /*53d0*/  LOP3.LUT R19, R18, 0x2, RZ, 0xfc, !PT ;  /* 0x0000000212137812 */ /* 0x000fe200078efcff */
[----:B------:R-:W-:Y:S01]  /*53e0*/  IMAD.MOV.U32 R8, RZ, RZ, RZ ;  /* 0x000000ffff087224 */ /* 0x000fe200078e00ff */
[----:B------:R-:W-:Y:S01]  /*53f0*/  ULDC UR4, c[0x0][0x600] ;  /* 0x0001800000047ab9 */ /* 0x000fe20000000800 */
[----:B------:R-:W-:Y:S01]  /*5400*/  UMOV UR7, 0x1 ;  /* 0x0000000100077882 */ /* 0x000fe20000000000 */
[----:B------:R-:W-:-:S02]  /*5410*/  UIADD3 UR4, UR4, -0x1, URZ ;  /* 0xffffffff04047890 */ /* 0x000fc4000fffe03f */
[----:B------:R-:W-:Y:S02]  /*5420*/  USHF.L.U32 UR5, UR7, UR5, URZ ;  /* 0x0000000507057299 */ /* 0x000fe4000800063f */
[----:B------:R-:W-:Y:S01]  /*5430*/  ULOP3.LUT UR6, URZ, UR6, URZ, 0x33, !UPT ;  /* 0x000000063f067292 */ /* 0x000fe2000f8e333f */
[----:B------:R-:W-:Y:S01]  /*5440*/  ULDC.64 UR30, c[0x0][0x198] ;  /* 0x00006600001e7ab9 */ /* 0x000fe20000000a00 */
[----:B0-----:R-:W-:-:S05]  /*5450*/  VIADD R3, R3, 0x7f ;  /* 0x0000007f03037836 */ /* 0x001fca0000000000 */
[----:B------:R-:W-:-:S04]  /*5460*/  SHF.R.S32.HI R4, RZ, 0x1f, R3 ;  /* 0x0000001fff047819 */ /* 0x000fc80000011403 */
[----:B------:R-:W-:Y:S01]  /*5470*/  LEA.HI R4, R4, R3, RZ, 0x7 ;  /* 0x0000000304047211 */ /* 0x000fe200078f38ff */
[C---:B-1----:R-:W-:Y:S02]  /*5480*/  IMAD.SHL.U32 R11, R12.reuse, 0x10, RZ ;  /* 0x000000100c0b7824 */ /* 0x042fe400078e00ff */
[----:B------:R-:W-:Y:S01]  /*5490*/  IMAD.SHL.U32 R12, R12, 0x400, RZ ;  /* 0x000004000c0c7824 */ /* 0x000fe200078e00ff */
[----:B------:R-:W-:Y:S01]  /*54a0*/  SHF.R.S32.HI R9, RZ, 0x7, R4 ;  /* 0x00000007ff097819 */ /* 0x000fe20000011404 */
[----:B------:R-:W-:Y:S01]  /*54b0*/  IMAD.MOV.U32 R3, RZ, RZ, 0x1 ;  /* 0x00000001ff037424 */ /* 0x000fe200078e00ff */
[----:B------:R-:W-:Y:S02]  /*54c0*/  LOP3.LUT R11, R11, 0x30, RZ, 0xc0, !PT ;  /* 0x000000300b0b7812 */ /* 0x000fe400078ec0ff */
[----:B------:R-:W-:Y:S01]  /*54d0*/  LOP3.LUT R12, R12, 0xc00, RZ, 0xc0, !PT ;  /* 0x00000c000c0c7812 */ /* 0x000fe200078ec0ff */
[----:B------:R-:W-:-:S07]  /*54e0*/  VIADD R13, R9, 0x1 ;  /* 0x00000001090d7836 */ /* 0x000fce0000000000 */
.L_x_113:
[----:B------:R-:W-:-:S03]  /*54f0*/  UMOV UR7, 0xffffffff ;  /* 0xffffffff00077882 */ /* 0x000fc60000000000 */
[----:B------:R-:W-:Y:S05]  /*5500*/  BRA.DIV UR7, `(.L_x_103) ;  /* 0x0000000e07d87947 */ /* 0x000fea000b800000 */
[----:B------:R-:W-:-:S13]  /*5510*/  ELECT P6, URZ, PT ;  /* 0x00000000003f782f */ /* 0x000fda00038c0000 */
.L_x_124:
[----:B------:R-:W0:Y:S01]  /*5520*/  LDC R4, c[0x0][0x28c] ;  /* 0x0000a300ff047b82 */ /* 0x000e220000000800 */
[----:B------:R-:W-:Y:S01]  /*5530*/  BSSY B1, `(.L_x_104) ;  /* 0x0000044000017945 */ /* 0x000fe20003800000 */
[----:B0-----:R-:W-:-:S13]  /*5540*/  ISETP.LT.OR P6, PT, R4, 0x1, !P6 ;  /* 0x000000010400780c */ /* 0x001fda00077c1670 */
[----:B------:R-:W-:Y:S05]  /*5550*/  @P6 BRA `(.L_x_105) ;  /* 0x0000000400046947 */ /* 0x000fea0003800000 */
[----:B------:R-:W-:Y:S02]  /*5560*/  IMAD R20, R20, 0x40, R11 ;  /* 0x0000004014147824 */ /* 0x000fe400078e020b */
[----:B------:R-:W-:Y:S02]  /*5570*/  IMAD.SHL.U32 R21, R21, 0x80, RZ ;  /* 0x0000008015157824 */ /* 0x000fe400078e00ff */
[----:B------:R-:W-:Y:S02]  /*5580*/  IMAD.MOV.U32 R24, RZ, RZ, RZ ;  /* 0x000000ffff187224 */ /* 0x000fe400078e00ff */
[----:B------:R-:W-:Y:S02]  /*5590*/  IMAD.MOV.U32 R4, RZ, RZ, R13 ;  /* 0x000000ffff047224 */ /* 0x000fe400078e000d */
[----:B------:R-:W-:Y:S02]  /*55a0*/  IMAD.MOV.U32 R5, RZ, RZ, R3 ;  /* 0x000000ffff057224 */ /* 0x000fe400078e0003 */
[----:B------:R-:W-:-:S07]  /*55b0*/  IMAD.MOV.U32 R7, RZ, RZ, R8 ;  /* 0x000000ffff077224 */ /* 0x000fce00078e0008 */
.L_x_108:
[----:B------:R-:W0:Y:S01]  /*55c0*/  S2R R15, SR_CgaCtaId ;  /* 0x00000000000f7919 */ /* 0x000e220000008800 */
[----:B------:R-:W-:Y:S02]  /*55d0*/  MOV R14, 0x400 ;  /* 0x00000400000e7802 */ /* 0x000fe40000000f00 */
[----:B------:R-:W-:Y:S02]  /*55e0*/  ISETP.NE.AND P1, PT, R0, RZ, PT ;  /* 0x000000ff0000720c */ /* 0x000fe40003f25270 */
[----:B0-----:R-:W-:Y:S02]  /*55f0*/  LEA R22, R15, R14, 0x18 ;  /* 0x0000000e0f167211 */ /* 0x001fe400078ec0ff */
[----:B------:R-:W-:-:S09]  /*5600*/  SHF.L.U32 R14, R5, 0x1f, RZ ;  /* 0x0000001f050e7819 */ /* 0x000fd200000006ff */
[----:B------:R-:W0:Y:S01]  /*5610*/  @!P1 LDC R15, c[0x0][0x500] ;  /* 0x00014000ff0f9b82 */ /* 0x000e220000000800 */
[----:B------:R-:W-:-:S04]  /*5620*/  IMAD R23, R7, 0x8, R22 ;  /* 0x0000000807177824 */ /* 0x000fc800078e0216 */
[----:B------:R-:W1:Y:S02]  /*5630*/  SYNCS.PHASECHK.TRANS64.TRYWAIT P0, [R23+URZ+0x20], R14 ;  /* 0x0000200e170075a7 */ /* 0x000e64000800017f */
[----:B-1----:R-:W-:Y:S05]  /*5640*/  @!P0 BRA `(.L_x_106) ;  /* 0x0000000c00a88947 */ /* 0x002fea0003800000 */
.L_x_125:
[----:B-1----:R-:W-:Y:S01]  /*5650*/  PRMT R14, R19, 0x9910, RZ ;  /* 0x00009910130e7816 */ /* 0x002fe200000000ff */
[----:B0-----:R0:W-:Y:S03]  /*5660*/  @!P1 SYNCS.ARRIVE.TRANS64 RZ, [R23+URZ], R15 ;  /* 0x0000000f17ff99a7 */ /* 0x0011e6000800003f */
[----:B------:R-:W-:-:S13]  /*5670*/  ISETP.NE.AND P0, PT, R14, 0x2, PT ;  /* 0x000000020e00780c */ /* 0x000fda0003f05270 */
[----:B0-----:R-:W-:Y:S05]  /*5680*/  @P0 BRA `(.L_x_107) ;  /* 0x0000000000040947 */ /* 0x001fea0003800000 */
[----:B------:R-:W-:Y:S01]  /*5690*/  BPT.TRAP 0x1 ;  /* 0x000000040000795c */ /* 0x000fe20000300000 */
.L_x_107:
[----:B------:R-:W-:Y:S01]  /*56a0*/  IMAD R14, R7, 0x8000, R22 ;  /* 0x00008000070e7824 */ /* 0x000fe200078e0216 */
[----:B------:R-:W-:Y:S01]  /*56b0*/  R2UR UR34, R24 ;  /* 0x00000000182272ca */ /* 0x000fe200000e0000 */
[----:B------:R-:W-:Y:S01]  /*56c0*/  VIADD R4, R4, 0xffffffff ;  /* 0xffffffff04047836 */ /* 0x000fe20000000000 */
[----:B------:R-:W-:Y:S01]  /*56d0*/  R2UR UR33, R23 ;  /* 0x00000000172172ca */ /* 0x000fe200000e0000 */
[----:B------:R-:W-:Y:S01]  /*56e0*/  UIADD3 UR14, UP0, UR30, 0xf0, URZ ;  /* 0x000000f01e0e7890 */ /* 0x000fe2000ff1e03f */
[----:B------:R-:W-:Y:S01]  /*56f0*/  R2UR UR24, R14 ;  /* 0x000000000e1872ca */ /* 0x000fe200000e0000 */
[----:B------:R-:W-:Y:S01]  /*5700*/  IMAD R14, R7, 0x2000, R12 ;  /* 0x00002000070e7824 */ /* 0x000fe200078e020c */
[----:B------:R-:W-:Y:S01]  /*5710*/  R2UR UR36, R6 ;  /* 0x00000000062472ca */ /* 0x000fe200000e0000 */
[----:B------:R-:W-:Y:S01]  /*5720*/  UIADD3 UR42, UP1, UR30, 0x1f0, URZ ;  /* 0x000001f01e2a7890 */ /* 0x000fe2000ff3e03f */
[----:B------:R-:W-:Y:S01]  /*5730*/  R2UR UR35, R21 ;  /* 0x00000000152372ca */ /* 0x000fe200000e0000 */
[----:B------:R-:W-:Y:S01]  /*5740*/  IMAD R14, R14, 0x2, R22 ;  /* 0x000000020e0e7824 */ /* 0x000fe200078e0216 */
[----:B------:R-:W-:Y:S01]  /*5750*/  R2UR UR19, R20 ;  /* 0x00000000141372ca */ /* 0x000fe200000e0000 */
[----:B------:R-:W-:Y:S01]  /*5760*/  UIADD3.X UR15, URZ, UR31, URZ, UP0, !UPT ;  /* 0x0000001f3f0f7290 */ /* 0x000fe200087fe43f */
[----:B------:R-:W-:Y:S01]  /*5770*/  ISETP.GT.AND P1, PT, R4, 0x1, PT ;  /* 0x000000010400780c */ /* 0x000fe20003f24270 */
[----:B------:R-:W-:Y:S01]  /*5780*/  UIADD3 UR26, UR34, 0x40, URZ ;  /* 0x00000040221a7890 */ /* 0x000fe2000fffe03f */
[----:B------:R-:W-:Y:S01]  /*5790*/  R2UR UR8, R14 ;  /* 0x000000000e0872ca */ /* 0x000fe200000e0000 */
[----:B------:R-:W-:Y:S01]  /*57a0*/  UIADD3.X UR43, URZ, UR31, URZ, UP1, !UPT ;  /* 0x0000001f3f2b7290 */ /* 0x000fe20008ffe43f */
[----:B------:R-:W-:Y:S01]  /*57b0*/  VIADD R7, R7, 0x1 ;  /* 0x0000000107077836 */ /* 0x000fe20000000000 */
[----:B------:R-:W-:Y:S01]  /*57c0*/  UIADD3 UR32, UR24, 0x100, URZ ;  /* 0x0000010018207890 */ /* 0x000fe2000fffe03f */
[----:B------:R-:W-:Y:S01]  /*57d0*/  VIADD R24, R24, 0x80 ;  /* 0x0000008018187836 */ /* 0x000fe20000000000 */
[----:B------:R-:W-:Y:S01]  /*57e0*/  UIADD3 UR24, UR24, 0x4100, URZ ;  /* 0x0000410018187890 */ /* 0x000fe2000fffe03f */
[----:B------:R-:W-:Y:S01]  /*57f0*/  UMOV UR22, 0x0 ;  /* 0x0000000000167882 */ /* 0x000fe20000000000 */
[----:B------:R-:W-:Y:S01]  /*5800*/  UMOV UR23, 0x10000000 ;  /* 0x1000000000177882 */ /* 0x000fe20000000000 */
[----:B------:R-:W-:Y:S01]  /*5810*/  ISETP.NE.AND P0, PT, R7, 0x4, PT ;  /* 0x000000040700780c */ /* 0x000fe20003f05270 */
[----:B------:R-:W-:Y:S01]  /*5820*/  UMOV UR25, UR33 ;  /* 0x0000002100197c82 */ /* 0x000fe20008000000 */
[----:B------:R-:W-:Y:S01]  /*5830*/  UMOV UR28, UR36 ;  /* 0x00000024001c7c82 */ /* 0x000fe20008000000 */
[----:B------:R-:W-:-:S02]  /*5840*/  UMOV UR27, UR35 ;  /* 0x00000023001b7c82 */ /* 0x000fc40008000000 */
[----:B------:R-:W-:Y:S01]  /*5850*/  UIADD3 UR16, UR8, 0x20100, URZ ;  /* 0x0002010008107890 */ /* 0x000fe2000fffe03f */
[----:B------:R0:W-:Y:S01]  /*5860*/  UTMALDG.3D [UR32], [UR14], desc[UR22] ;  /* 0x000016200e0075b4 */ /* 0x0001e20008011000 */
[----:B------:R-:W-:Y:S01]  /*5870*/  UIADD3 UR8, UR8, 0x22100, URZ ;  /* 0x0002210008087890 */ /* 0x000fe2000fffe03f */
[----:B------:R-:W-:Y:S01]  /*5880*/  SEL R14, RZ, 0x1, P0 ;  /* 0x00000001ff0e7807 */ /* 0x000fe20000000000 */
[----:B------:R-:W-:Y:S01]  /*5890*/  UMOV UR7, 0xf0000 ;  /* 0x000f000000077882 */ /* 0x000fe20000000000 */
[----:B------:R-:W-:Y:S01]  /*58a0*/  UMOV UR17, UR33 ;  /* 0x0000002100117c82 */ /* 0x000fe20008000000 */
[----:B------:R-:W-:Y:S01]  /*58b0*/  UMOV UR18, UR34 ;  /* 0x0000002200127c82 */ /* 0x000fe20008000000 */
[----:B------:R-:W-:Y:S01]  /*58c0*/  UMOV UR20, UR36 ;  /* 0x0000002400147c82 */ /* 0x000fe20008000000 */
[----:B------:R-:W-:Y:S01]  /*58d0*/  UMOV UR9, UR33 ;  /* 0x0000002100097c82 */ /* 0x000fe20008000000 */
[----:B------:R-:W-:Y:S01]  /*58e0*/  UMOV UR11, UR19 ;  /* 0x00000013000b7c82 */ /* 0x000fe20008000000 */
[----:B------:R-:W-:Y:S01]  /*58f0*/  UMOV UR12, UR36 ;  /* 0x00000024000c7c82 */ /* 0x000fe20008000000 */
[----:B------:R0:W-:Y:S01]  /*5900*/  UTMALDG.3D [UR24], [UR14], desc[UR22] ;  /* 0x000016180e0075b4 */ /* 0x0001e20008011000 */
[----:B------:R-:W-:Y:S01]  /*5910*/  UMOV UR10, UR26 ;  /* 0x0000001a000a7c82 */ /* 0x000fe20008000000 */
[----:B------:R-:W-:-:S02]  /*5920*/  LOP3.LUT R5, R5, R14, RZ, 0x3c, !PT ;  /* 0x0000000e05057212 */ /* 0x000fc400078e3cff */
[----:B------:R-:W-:Y:S01]  /*5930*/  SEL R7, R7, RZ, P0 ;  /* 0x000000ff07077207 */ /* 0x000fe20000000000 */
[----:B------:R0:W-:Y:S01]  /*5940*/  UTMALDG.3D.MULTICAST [UR16], [UR42], UR7, desc[UR22] ;  /* 0x000016102a0073b4 */ /* 0x0001e20008011807 */
[----:B------:R0:W-:Y:S02]  /*5950*/  UTMALDG.3D.MULTICAST [UR8], [UR42], UR7, desc[UR22] ;  /* 0x000016082a0073b4 */ /* 0x0001e40008011807 */
[----:B0-----:R-:W-:Y:S05]  /*5960*/  @P1 BRA `(.L_x_108) ;  /* 0xfffffffc00141947 */ /* 0x001fea000383ffff */
.L_x_105:
[----:B------:R-:W-:Y:S05]  /*5970*/  BSYNC B1 ;  /* 0x0000000000017941 */ /* 0x000fea0003800000 */
.L_x_104:
[----:B------:R-:W-:Y:S01]  /*5980*/  LOP3.LUT P1, RZ, R10, 0xff, RZ, 0xc0, !PT ;  /* 0x000000ff0aff7812 */ /* 0x000fe2000782c0ff */
[----:B------:R-:W-:Y:S01]  /*5990*/  IMAD.IADD R8, R9, 0x1, R8 ;  /* 0x0000000109087824 */ /* 0x000fe200078e0208 */
[----:B------:R-:W-:Y:S01]  /*59a0*/  IADD3 R16, P2, R16, UR38, RZ ;  /* 0x0000002610107c10 */ /* 0x000fe2000ff5e0ff */
[----:B------:R-:W-:Y:S01]  /*59b0*/  ULDC.64 UR8, c[0x0][0x650] ;  /* 0x0001940000087ab9 */ /* 0x000fe20000000a00 */
[----:B------:R-:W-:Y:S01]  /*59c0*/  BSSY B1, `(.L_x_109) ;  /* 0x000006d000017945 */ /* 0x000fe20003800000 */
[----:B------:R-:W-:Y:S01]  /*59d0*/  IMAD.MOV.U32 R21, RZ, RZ, -0x1 ;  /* 0xffffffffff157424 */ /* 0x000fe200078e00ff */
[----:B------:R-:W-:Y:S01]  /*59e0*/  SHF.R.U32.HI R4, RZ, 0x2, R8 ;  /* 0x00000002ff047819 */ /* 0x000fe20000011608 */
[----:B------:R-:W-:Y:S01]  /*59f0*/  IMAD.MOV.U32 R20, RZ, RZ, -0x1 ;  /* 0xffffffffff147424 */ /* 0x000fe200078e00ff */
[----:B------:R-:W-:Y:S02]  /*5a00*/  ISETP.GT.U32.AND P0, PT, R8, 0x3, PT ;  /* 0x000000030800780c */ /* 0x000fe40003f04070 */
[----:B------:R-:W-:-:S02]  /*5a10*/  LOP3.LUT R4, R4, 0x1, RZ, 0xc0, !PT ;  /* 0x0000000104047812 */ /* 0x000fc400078ec0ff */
[----:B------:R-:W-:Y:S01]  /*5a20*/  ISETP.LT.U32.AND P0, PT, R9, 0x4, P0 ;  /* 0x000000040900780c */ /* 0x000fe20000701070 */
[----:B------:R-:W0:Y:S01]  /*5a30*/  @P1 S2R R6, SR_CgaCtaId ;  /* 0x0000000000061919 */ /* 0x000e220000008800 */
[----:B------:R-:W-:Y:S02]  /*5a40*/  @P1 MOV R5, 0x400 ;  /* 0x0000040000051802 */ /* 0x000fe40000000f00 */
[----:B------:R-:W-:Y:S02]  /*5a50*/  IADD3.X R17, R17, UR41, RZ, P2, !PT ;  /* 0x0000002911117c10 */ /* 0x000fe400097fe4ff */
[----:B------:R-:W-:Y:S02]  /*5a60*/  ISETP.GE.U32.AND P2, PT, R16, UR8, PT ;  /* 0x0000000810007c0c */ /* 0x000fe4000bf46070 */
[----:B------:R-:W-:Y:S02]  /*5a70*/  LOP3.LUT R8, R8, 0x3, RZ, 0xc0, !PT ;  /* 0x0000000308087812 */ /* 0x000fe400078ec0ff */
[----:B------:R-:W-:-:S02]  /*5a80*/  PRMT R10, RZ, 0x7610, R10 ;  /* 0x00007610ff0a7816 */ /* 0x000fc4000000000a */
[----:B0-----:R-:W-:Y:S01]  /*5a90*/  @P1 LEA R5, R6, R5, 0x18 ;  /* 0x0000000506051211 */ /* 0x001fe200078ec0ff */
[----:B------:R-:W-:-:S03]  /*5aa0*/  IMAD.MOV.U32 R6, RZ, RZ, -0x1 ;  /* 0xffffffffff067424 */ /* 0x000fc600078e00ff */
[----:B------:R0:W-:Y:S01]  /*5ab0*/  @P1 SYNCS.ARRIVE.TRANS64.A1T0 RZ, [R5+URZ+0x58], RZ ;  /* 0x000058ff05ff19a7 */ /* 0x0001e2000810003f */
[----:B------:R-:W-:Y:S02]  /*5ac0*/  ISETP.NE.U32.AND P1, PT, R4, 0x1, PT ;  /* 0x000000010400780c */ /* 0x000fe40003f25070 */
[----:B------:R-:W-:Y:S02]  /*5ad0*/  SEL R4, RZ, 0x1, !P0 ;  /* 0x00000001ff047807 */ /* 0x000fe40004000000 */
[----:B------:R-:W-:Y:S02]  /*5ae0*/  ISETP.GE.U32.AND.EX P0, PT, R17, UR9, PT, P2 ;  /* 0x0000000911007c0c */ /* 0x000fe4000bf06120 */
[----:B------:R-:W-:-:S04]  /*5af0*/  ISETP.GT.U32.AND P1, PT, R9, 0x3, !P1 ;  /* 0x000000030900780c */ /* 0x000fc80004f24070 */
[----:B0-----:R-:W-:-:S04]  /*5b00*/  SEL R5, RZ, 0x1, !P1 ;  /* 0x00000001ff057807 */ /* 0x001fc80004800000 */
[--C-:B------:R-:W-:Y:S02]  /*5b10*/  LOP3.LUT R3, R5, R3, R4.reuse, 0x96, !PT ;  /* 0x0000000305037212 */ /* 0x100fe400078e9604 */
[----:B------:R-:W-:Y:S01]  /*5b20*/  PRMT R4, RZ, 0x7610, R4 ;  /* 0x00007610ff047816 */ /* 0x000fe20000000004 */
[----:B------:R-:W-:Y:S06]  /*5b30*/  @P0 BRA `(.L_x_110) ;  /* 0x0000000400540947 */ /* 0x000fec0003800000 */
[----:B------:R-:W0:Y:S01]  /*5b40*/  S2R R15, SR_CTAID.X ;  /* 0x00000000000f7919 */ /* 0x000e220000002500 */
[----:B------:R-:W-:Y:S01]  /*5b50*/  ULDC.64 UR8, c[0x0][0x628] ;  /* 0x00018a0000087ab9 */ /* 0x000fe20000000a00 */
[----:B------:R-:W-:Y:S01]  /*5b60*/  ULDC UR10, c[0x0][0x630] ;  /* 0x00018c00000a7ab9 */ /* 0x000fe20000000800 */
[----:B------:R-:W-:Y:S01]  /*5b70*/  ISETP.NE.U32.AND P0, PT, RZ, UR8, PT ;  /* 0x00000008ff007c0c */ /* 0x000fe2000bf05070 */
[----:B------:R-:W1:Y:S01]  /*5b80*/  S2R R20, SR_CTAID.Y ;  /* 0x0000000000147919 */ /* 0x000e620000002600 */
[----:B------:R-:W-:Y:S01]  /*5b90*/  ULDC UR11, c[0x0][0x150] ;  /* 0x00005400000b7ab9 */ /* 0x000fe20000000800 */
[----:B------:R-:W-:Y:S01]  /*5ba0*/  IMAD.MOV.U32 R4, RZ, RZ, R16 ;  /* 0x000000ffff047224 */ /* 0x000fe200078e0010 */
[----:B------:R-:W-:Y:S01]  /*5bb0*/  ISETP.NE.AND.EX P0, PT, RZ, UR9, PT, P0 ;  /* 0x00000009ff007c0c */ /* 0x000fe2000bf05300 */
[----:B------:R-:W-:Y:S01]  /*5bc0*/  IMAD.MOV.U32 R5, RZ, RZ, R17 ;  /* 0x000000ffff057224 */ /* 0x000fe200078e0011 */
[----:B0-----:R-:W-:-:S11]  /*5bd0*/  I2FP.F32.U32 R22, R15 ;  /* 0x0000000f00167245 */ /* 0x001fd60000201000 */
[----:B------:R-:W-:Y:S05]  /*5be0*/  @!P0 BRA `(.L_x_111) ;  /* 0x0000000000288947 */ /* 0x000fea0003800000 */
[----:B------:R-:W-:Y:S02]  /*5bf0*/  ULDC UR7, c[0x0][0x634] ;  /* 0x00018d0000077ab9 */ /* 0x000fe40000000800 */
[----:B------:R-:W-:-:S05]  /*5c00*/  IADD3 R5, P0, R16, UR7, RZ ;  /* 0x0000000710057c10 */ /* 0x000fca000ff1e0ff */
[----:B------:R-:W-:-:S04]  /*5c10*/  IMAD.X R21, RZ, RZ, R17, P0 ;  /* 0x000000ffff157224 */ /* 0x000fc800000e0611 */
[----:B------:R-:W-:-:S04]  /*5c20*/  IMAD.WIDE.U32 R6, R21, UR8, RZ ;  /* 0x0000000815067c25 */ /* 0x000fc8000f8e00ff */
[----:B------:R-:W-:-:S04]  /*5c30*/  IMAD.WIDE.U32 R6, P0, R5, UR9, R6 ;  /* 0x0000000905067c25 */ /* 0x000fc8000f800006 */
[----:B------:R-:W-:-:S04]  /*5c40*/  IMAD.WIDE.U32 R4, R5, UR8, RZ ;  /* 0x0000000805047c25 */ /* 0x000fc8000f8e00ff */
[----:B------:R-:W-:Y:S01]  /*5c50*/  IMAD.MOV.U32 R4, RZ, RZ, R7 ;  /* 0x000000ffff047224 */ /* 0x000fe200078e0007 */
[----:B------:R-:W-:Y:S01]  /*5c60*/  IADD3 RZ, P1, R5, R6, RZ ;  /* 0x0000000605ff7210 */ /* 0x000fe20007f3e0ff */
[----:B------:R-:W-:-:S04]  /*5c70*/  IMAD.X R5, RZ, RZ, RZ, P0 ;  /* 0x000000ffff057224 */ /* 0x000fc800000e06ff */
[----:B------:R-:W-:-:S08]  /*5c80*/  IMAD.WIDE.U32.X R4, R21, UR9, R4, P1 ;  /* 0x0000000915047c25 */ /* 0x000fd000088e0404 */
.L_x_111:
[--C-:B------:R-:W-:Y:S01]  /*5c90*/  SHF.R.U64 R14, R4, UR10, R5.reuse ;  /* 0x0000000a040e7c19 */ /* 0x100fe20008001205 */
[----:B------:R-:W-:Y:S01]  /*5ca0*/  FMUL R22, R22, UR11 ;  /* 0x0000000b16167c20 */ /* 0x000fe20008400000 */
[----:B------:R-:W-:Y:S01]  /*5cb0*/  SHF.R.U32.HI R4, RZ, UR10, R5 ;  /* 0x0000000aff047c19 */ /* 0x000fe20008011605 */
[----:B------:R-:W0:Y:S01]  /*5cc0*/  LDC R6, c[0x0][0x144] ;  /* 0x00005100ff067b82 */ /* 0x000e220000000800 */
[----:B------:R-:W-:Y:S01]  /*5cd0*/  IADD3 R5, P0, RZ, -R14, RZ ;  /* 0x8000000eff057210 */ /* 0x000fe20007f1e0ff */
[----:B------:R-:W-:Y:S01]  /*5ce0*/  ULDC UR7, c[0x0][0x154] ;  /* 0x0000550000077ab9 */ /* 0x000fe20000000800 */
[----:B-1----:R-:W-:Y:S01]  /*5cf0*/  I2FP.F32.U32 R7, R20 ;  /* 0x0000001400077245 */ /* 0x002fe20000201000 */
[----:B------:R-:W1:Y:S01]  /*5d00*/  F2I.U32.TRUNC.NTZ R22, R22 ;  /* 0x0000001600167305 */ /* 0x000e62000020f000 */
[----:B------:R-:W-:Y:S01]  /*5d10*/  ULDC.64 UR8, c[0x0][0x620] ;  /* 0x0001880000087ab9 */ /* 0x000fe20000000a00 */
[----:B------:R-:W-:Y:S01]  /*5d20*/  IMAD.X R4, RZ, RZ, ~R4, P0 ;  /* 0x000000ffff047224 */ /* 0x000fe200000e0e04 */
[----:B------:R-:W-:Y:S01]  /*5d30*/  ISETP.NE.AND P2, PT, R2, 0x1, PT ;  /* 0x000000010200780c */ /* 0x000fe20003f45270 */
[----:B------:R-:W-:Y:S01]  /*5d40*/  FMUL R23, R7, UR7 ;  /* 0x0000000707177c20 */ /* 0x000fe20008400000 */
[----:B------:R-:W2:Y:S01]  /*5d50*/  LDC R25, c[0x0][0x148] ;  /* 0x00005200ff197b82 */ /* 0x000ea20000000800 */
[----:B------:R-:W-:Y:S01]  /*5d60*/  IMAD R4, R4, UR8, RZ ;  /* 0x0000000804047c24 */ /* 0x000fe2000f8e02ff */
[----:B------:R-:W-:-:S03]  /*5d70*/  ULDC UR7, c[0x0][0x618] ;  /* 0x0001860000077ab9 */ /* 0x000fc60000000800 */
[----:B------:R-:W3:Y:S01]  /*5d80*/  F2I.U32.TRUNC.NTZ R23, R23 ;  /* 0x0000001700177305 */ /* 0x000ee2000020f000 */
[C---:B------:R-:W-:Y:S02]  /*5d90*/  IMAD R7, R5.reuse, UR9, R4 ;  /* 0x0000000905077c24 */ /* 0x040fe4000f8e0204 */
[----:B------:R-:W-:Y:S01]  /*5da0*/  IMAD.WIDE.U32 R4, R5, UR8, R16 ;  /* 0x0000000805047c25 */ /* 0x000fe2000f8e0010 */
[----:B------:R-:W-:Y:S02]  /*5db0*/  ULDC.64 UR8, c[0x0][0x640] ;  /* 0x0001900000087ab9 */ /* 0x000fe40000000a00 */
[----:B------:R-:W-:Y:S01]  /*5dc0*/  ISETP.NE.U32.AND P0, PT, RZ, UR8, PT ;  /* 0x00000008ff007c0c */ /* 0x000fe2000bf05070 */
[----:B------:R-:W-:Y:S02]  /*5dd0*/  IMAD.IADD R5, R5, 0x1, R7 ;  /* 0x0000000105057824 */ /* 0x000fe400078e0207 */
[----:B-1----:R-:W-:Y:S01]  /*5de0*/  IMAD.MOV R22, RZ, RZ, -R22 ;  /* 0x000000ffff167224 */ /* 0x002fe200078e0a16 */
[----:B------:R-:W-:-:S02]  /*5df0*/  ISETP.NE.AND.EX P0, PT, RZ, UR9, PT, P0 ;  /* 0x00000009ff007c0c */ /* 0x000fc4000bf05300 */
[----:B------:R-:W-:Y:S01]  /*5e00*/  SHF.R.U64 R21, R4, UR7, R5 ;  /* 0x0000000704157c19 */ /* 0x000fe20008001205 */
[----:B0-----:R-:W-:Y:S01]  /*5e10*/  IMAD R15, R6, R22, R15 ;  /* 0x00000016060f7224 */ /* 0x001fe200078e020f */
[----:B------:R-:W-:Y:S01]  /*5e20*/  SHF.R.U32.HI R4, RZ, UR7, R5 ;  /* 0x00000007ff047c19 */ /* 0x000fe20008011605 */
[----:B------:R-:W-:Y:S01]  /*5e30*/  ULDC UR7, c[0x0][0x608] ;  /* 0x0001820000077ab9 */ /* 0x000fe20000000800 */
[----:B---3--:R-:W-:Y:S02]  /*5e40*/  IMAD.MOV R6, RZ, RZ, -R23 ;  /* 0x000000ffff067224 */ /* 0x008fe400078e0a17 */
[--C-:B------:R-:W-:Y:S02]  /*5e50*/  SHF.R.U64 R22, R21, UR7, R4.reuse ;  /* 0x0000000715167c19 */ /* 0x100fe40008001204 */
[----:B------:R-:W-:Y:S01]  /*5e60*/  SHF.R.U32.HI R5, RZ, UR7, R4 ;  /* 0x00000007ff057c19 */ /* 0x000fe20008011604 */
[----:B------:R-:W-:Y:S01]  /*5e70*/  ULDC UR7, c[0x0][0x658] ;  /* 0x0001960000077ab9 */ /* 0x000fe20000000800 */
[----:B--2---:R-:W-:-:S02]  /*5e80*/  @P2 IMAD R15, R25, R6, R20 ;  /* 0x00000006190f2224 */ /* 0x004fc400078e0214 */
[--C-:B------:R-:W-:Y:S02]  /*5e90*/  SHF.R.U64 R20, R22, UR7, R5.reuse ;  /* 0x0000000716147c19 */ /* 0x100fe40008001205 */
[----:B------:R-:W-:-:S03]  /*5ea0*/  SHF.R.U32.HI R23, RZ, UR7, R5 ;  /* 0x00000007ff177c19 */ /* 0x000fc60008011605 */
[----:B------:R-:W-:Y:S02]  /*5eb0*/  IMAD.MOV.U32 R6, RZ, RZ, R20 ;  /* 0x000000ffff067224 */ /* 0x000fe400078e0014 */
[----:B------:R-:W-:Y:S01]  /*5ec0*/  IMAD.MOV.U32 R5, RZ, RZ, R23 ;  /* 0x000000ffff057224 */ /* 0x000fe200078e0017 */
[----:B------:R-:W-:Y:S06]  /*5ed0*/  @!P0 BRA `(.L_x_112) ;  /* 0x00000000002c8947 */ /* 0x000fec0003800000 */
        /* <DEDUP_REMOVED lines=9> */
[----:B------:R-:W-:-:S04]  /*5f70*/  IMAD.WIDE.U32.X R4, R23, UR9, R4, P1 ;  /* 0x0000000917047c25 */ /* 0x000fc800088e0404 */
[----:B------:R-:W-:-:S07]  /*5f80*/  IMAD.MOV.U32 R6, RZ, RZ, R4 ;  /* 0x000000ffff067224 */ /* 0x000fce00078e0004 */
.L_x_112:
[----:B------:R-:W-:Y:S01]  /*5f90*/  ULDC UR7, c[0x0][0x648] ;  /* 0x0001920000077ab9 */ /* 0x000fe20000000800 */
[----:B------:R-:W-:Y:S01]  /*5fa0*/  LOP3.LUT R4, R22, UR6, RZ, 0xc0, !PT ;  /* 0x0000000616047c12 */ /* 0x000fe2000f8ec0ff */
[----:B------:R-:W-:Y:S01]  /*5fb0*/  ULDC UR8, c[0x0][0x610] ;  /* 0x0001840000087ab9 */ /* 0x000fe20000000800 */
[----:B------:R-:W-:Y:S01]  /*5fc0*/  SHF.R.U64 R5, R6, UR7, R5 ;  /* 0x0000000706057c19 */ /* 0x000fe20008001205 */
[----:B------:R-:W-:Y:S01]  /*5fd0*/  ULDC UR7, c[0x0][0x638] ;  /* 0x00018e0000077ab9 */ /* 0x000fe20000000800 */
[----:B------:R-:W-:-:S03]  /*5fe0*/  LOP3.LUT R21, R21, UR4, RZ, 0xc0, !PT ;  /* 0x0000000415157c12 */ /* 0x000fc6000f8ec0ff */
[----:B------:R-:W-:Y:S02]  /*5ff0*/  IMAD.MOV R7, RZ, RZ, -R5 ;  /* 0x000000ffff077224 */ /* 0x000fe400078e0a05 */
[----:B------:R-:W-:Y:S02]  /*6000*/  IMAD R4, R5, UR5, R4 ;  /* 0x0000000505047c24 */ /* 0x000fe4000f8e0204 */
[----:B------:R-:W-:Y:S01]  /*6010*/  IMAD R20, R7, UR7, R20 ;  /* 0x0000000707147c24 */ /* 0x000fe2000f8e0214 */
[----:B------:R-:W-:Y:S01]  /*6020*/  ULDC UR7, c[0x0][0x600] ;  /* 0x0001800000077ab9 */ /* 0x000fe20000000800 */
[----:B------:R-:W-:Y:S02]  /*6030*/  IMAD R15, R4, UR8, R15 ;  /* 0x00000008040f7c24 */ /* 0x000fe4000f8e020f */
[----:B------:R-:W-:Y:S02]  /*6040*/  IMAD R6, R20, UR7, R21 ;  /* 0x0000000714067c24 */ /* 0x000fe4000f8e0215 */
[----:B------:R-:W-:-:S03]  /*6050*/  IMAD.MOV.U32 R4, RZ, RZ, 0x1 ;  /* 0x00000001ff047424 */ /* 0x000fc600078e00ff */
[----:B------:R-:W-:Y:S02]  /*6060*/  SEL R20, R6, R15, !P2 ;  /* 0x0000000f06147207 */ /* 0x000fe40005000000 */
[----:B------:R-:W-:Y:S01]  /*6070*/  SEL R21, R15, R6, !P2 ;  /* 0x000000060f157207 */ /* 0x000fe20005000000 */
[----:B------:R-:W-:-:S07]  /*6080*/  IMAD.MOV.U32 R6, RZ, RZ, R14 ;  /* 0x000000ffff067224 */ /* 0x000fce00078e000e */
.L_x_110:
[----:B------:R-:W-:Y:S05]  /*6090*/  BSYNC B1 ;  /* 0x0000000000017941 */ /* 0x000fea0003800000 */
.L_x_109:
[----:B------:R-:W-:-:S13]  /*60a0*/  LOP3.LUT P0, RZ, R4, 0xff, RZ, 0xc0, !PT ;  /* 0x000000ff04ff7812 */ /* 0x000fda000780c0ff */
[----:B------:R-:W-:Y:S05]  /*60b0*/  @P0 BRA `(.L_x_113) ;  /* 0xfffffff4000c0947 */ /* 0x000fea000383ffff */
[----:B------:R-:W-:Y:S05]  /*60c0*/  BSYNC B0 ;  /* 0x0000000000007941 */ /* 0x000fea0003800000 */
.L_x_102:
[----:B------:R-:W-:-:S03]  /*60d0*/  UMOV UR7, 0xffffffff ;  /* 0xffffffff00077882 */ /* 0x000fc60000000000 */
[----:B------:R-:W-:Y:S05]  /*60e0*/  BRA.DIV UR7, `(.L_x_114) ;  /* 0x0000000607147947 */ /* 0x000fea000b800000 */
[----:B------:R-:W-:-:S13]  /*60f0*/  ELECT P6, URZ, PT ;  /* 0x00000000003f782f */ /* 0x000fda00038c0000 */
.L_x_128:
[----:B------:R-:W-:Y:S04]  /*6100*/  BSSY B0, `(.L_x_115) ;  /* 0x000002b000007945 */ /* 0x000fe80003800000 */
[----:B------:R-:W-:Y:S05]  /*6110*/  @!P6 BRA `(.L_x_116) ;  /* 0x0000000000a4e947 */ /* 0x000fea0003800000 */
[----:B------:R-:W-:-:S04]  /*6120*/  LOP3.LUT R18, R18, 0x2, RZ, 0xfc, !PT ;  /* 0x0000000212127812 */ /* 0x000fc800078efcff */
[----:B------:R-:W-:-:S13]  /*6130*/  ISETP.NE.AND P0, PT, R18, 0x3, PT ;  /* 0x000000031200780c */ /* 0x000fda0003f05270 */
[----:B------:R-:W-:Y:S05]  /*6140*/  @!P0 BRA `(.L_x_117) ;  /* 0x0000000000048947 */ /* 0x000fea0003800000 */
[----:B------:R-:W-:Y:S01]  /*6150*/  BPT.TRAP 0x1 ;  /* 0x000000040000795c */ /* 0x000fe20000300000 */
.L_x_117:
[----:B------:R-:W0:Y:S01]  /*6160*/  S2R R5, SR_CgaCtaId ;  /* 0x0000000000057919 */ /* 0x000e220000008800 */
[----:B------:R-:W-:Y:S02]  /*6170*/  MOV R0, 0x400 ;  /* 0x0000040000007802 */ /* 0x000fe40000000f00 */
[----:B------:R-:W-:Y:S02]  /*6180*/  SHF.L.U32 R2, R3, 0x1f, RZ ;  /* 0x0000001f03027819 */ /* 0x000fe400000006ff */
[----:B0-----:R-:W-:-:S05]  /*6190*/  LEA R5, R5, R0, 0x18 ;  /* 0x0000000005057211 */ /* 0x001fca00078ec0ff */
[----:B------:R-:W-:-:S04]  /*61a0*/  VIADD R5, R5, 0x20 ;  /* 0x0000002005057836 */ /* 0x000fc80000000000 */
[C---:B------:R-:W-:Y:S02]  /*61b0*/  IMAD R7, R8.reuse, 0x8, R5 ;  /* 0x0000000808077824 */ /* 0x040fe400078e0205 */
[----:B------:R-:W-:Y:S02]  /*61c0*/  VIADD R8, R8, 0x1 ;  /* 0x0000000108087836 */ /* 0x000fe40000000000 */
[----:B------:R-:W0:Y:S03]  /*61d0*/  SYNCS.PHASECHK.TRANS64.TRYWAIT P0, [R7+URZ], R2 ;  /* 0x00000002070075a7 */ /* 0x000e26000800017f */
[----:B------:R-:W-:-:S04]  /*61e0*/  ISETP.NE.AND P1, PT, R8, 0x4, PT ;  /* 0x000000040800780c */ /* 0x000fc80003f25270 */
[----:B------:R-:W-:Y:S02]  /*61f0*/  SEL R0, RZ, 0x1, P1 ;  /* 0x00000001ff007807 */ /* 0x000fe40000800000 */
[----:B------:R-:W-:Y:S02]  /*6200*/  SEL R8, R8, RZ, P1 ;  /* 0x000000ff08087207 */ /* 0x000fe40000800000 */
[----:B------:R-:W-:-:S03]  /*6210*/  LOP3.LUT R9, R3, R0, RZ, 0x3c, !PT ;  /* 0x0000000003097212 */ /* 0x000fc600078e3cff */
[----:B------:R-:W-:Y:S01]  /*6220*/  IMAD R6, R8, 0x8, R5 ;  /* 0x0000000808067824 */ /* 0x000fe200078e0205 */
[----:B------:R-:W-:Y:S01]  /*6230*/  SHF.L.U32 R3, R9, 0x1f, RZ ;  /* 0x0000001f09037819 */ /* 0x000fe200000006ff */
[----:B0-----:R-:W-:Y:S06]  /*6240*/  @!P0 BRA `(.L_x_118) ;  /* 0x0000000000dc8947 */ /* 0x001fec0003800000 */
.L_x_129:
[----:B------:R-:W1:Y:S01]  /*6250*/  SYNCS.PHASECHK.TRANS64.TRYWAIT P0, [R6+URZ], R3 ;  /* 0x00000003060075a7 */ /* 0x000e62000800017f */
[----:B------:R-:W-:-:S05]  /*6260*/  VIADD R0, R8, 0x1 ;  /* 0x0000000108007836 */ /* 0x000fca0000000000 */
[----:B------:R-:W-:-:S04]  /*6270*/  ISETP.NE.AND P1, PT, R0, 0x4, PT ;  /* 0x000000040000780c */ /* 0x000fc80003f25270 */
[----:B0-----:R-:W-:Y:S02]  /*6280*/  SEL R2, RZ, 0x1, P1 ;  /* 0x00000001ff027807 */ /* 0x001fe40000800000 */
[----:B------:R-:W-:Y:S02]  /*6290*/  SEL R0, R0, RZ, P1 ;  /* 0x000000ff00007207 */ /* 0x000fe40000800000 */
[----:B------:R-:W-:-:S03]  /*62a0*/  LOP3.LUT R9, R9, R2, RZ, 0x3c, !PT ;  /* 0x0000000209097212 */ /* 0x000fc600078e3cff */
[----:B------:R-:W-:Y:S01]  /*62b0*/  IMAD R7, R0, 0x8, R5 ;  /* 0x0000000800077824 */ /* 0x000fe200078e0205 */
[----:B------:R-:W-:Y:S01]  /*62c0*/  SHF.L.U32 R4, R9, 0x1f, RZ ;  /* 0x0000001f09047819 */ /* 0x000fe200000006ff */
[----:B-1----:R-:W-:Y:S06]  /*62d0*/  @!P0 BRA `(.L_x_119) ;  /* 0x0000000000cc8947 */ /* 0x002fec0003800000 */
.L_x_130:
[----:B------:R-:W1:Y:S01]  /*62e0*/  SYNCS.PHASECHK.TRANS64.TRYWAIT P0, [R7+URZ], R4 ;  /* 0x00000004070075a7 */ /* 0x000e62000800017f */
[----:B------:R-:W-:-:S05]  /*62f0*/  VIADD R0, R0, 0x1 ;  /* 0x0000000100007836 */ /* 0x000fca0000000000 */
[----:B------:R-:W-:-:S04]  /*6300*/  ISETP.NE.AND P1, PT, R0, 0x4, PT ;  /* 0x000000040000780c */ /* 0x000fc80003f25270 */
[----:B------:R-:W-:Y:S02]  /*6310*/  SEL R2, RZ, 0x1, P1 ;  /* 0x00000001ff027807 */ /* 0x000fe40000800000 */
[----:B------:R-:W-:Y:S02]  /*6320*/  SEL R0, R0, RZ, P1 ;  /* 0x000000ff00007207 */ /* 0x000fe40000800000 */
[----:B------:R-:W-:Y:S01]  /*6330*/  LOP3.LUT R2, R9, R2, RZ, 0x3c, !PT ;  /* 0x0000000209027212 */ /* 0x000fe200078e3cff */
[----:B-1----:R-:W-:Y:S06]  /*6340*/  @!P0 BRA `(.L_x_120) ;  /* 0x0000000000c48947 */ /* 0x002fec0003800000 */
.L_x_131:
[----:B------:R-:W-:Y:S01]  /*6350*/  IMAD R5, R0, 0x8, R5 ;  /* 0x0000000800057824 */ /* 0x000fe200078e0205 */
[----:B------:R-:W-:-:S07]  /*6360*/  SHF.L.U32 R0, R2, 0x1f, RZ ;  /* 0x0000001f02007819 */ /* 0x000fce00000006ff */
.L_x_121:
[----:B--2---:R2:W3:Y:S02]  /*6370*/  SYNCS.PHASECHK.TRANS64.TRYWAIT P0, [R5+URZ], R0 ;  /* 0x00000000050075a7 */ /* 0x0044e4000800017f */
[----:B---3--:R-:W-:Y:S05]  /*6380*/  @!P0 NANOSLEEP.SYNCS 0x989680 ;  /* 0x009896800000895d */ /* 0x008fea0003900000 */
[----:B------:R-:W3:Y:S02]  /*6390*/  @!P0 SYNCS.PHASECHK.TRANS64 P0, [R5+URZ], R0 ;  /* 0x00000000050085a7 */ /* 0x000ee4000800007f */
[----:B---3--:R-:W-:Y:S05]  /*63a0*/  @!P0 BRA `(.L_x_121) ;  /* 0xfffffffc00f08947 */ /* 0x008fea000383ffff */
.L_x_116:
[----:B------:R-:W-:Y:S05]  /*63b0*/  BSYNC B0 ;  /* 0x0000000000007941 */ /* 0x000fea0003800000 */
.L_x_115:
[----:B------:R-:W-:Y:S05]  /*63c0*/  EXIT ;  /* 0x000000000000794d */ /* 0x000fea0003800000 */
.L_x_21:
[----:B-1----:R1:W2:Y:S02]  /*63d0*/  SYNCS.PHASECHK.TRANS64.TRYWAIT P1, [R3+URZ], R0 ;  /* 0x00000000030075a7 */ /* 0x0022a4000802017f */
[----:B--2---:R-:W-:Y:S05]  /*63e0*/  @!P1 NANOSLEEP.SYNCS 0x989680 ;  /* 0x009896800000995d */ /* 0x004fea0003900000 */
[----:B------:R-:W2:Y:S02]  /*63f0*/  @!P1 SYNCS.PHASECHK.TRANS64 P1, [R3+URZ], R0 ;  /* 0x00000000030095a7 */ /* 0x000ea4000802007f */
[----:B--2---:R-:W-:Y:S05]  /*6400*/  @!P1 BRA `(.L_x_21) ;  /* 0xfffffffc00f09947 */ /* 0x004fea000383ffff */
[----:B------:R-:W-:Y:S05]  /*6410*/  BRA `(.L_x_20) ;  /* 0xffffffb000ec7947 */ /* 0x000fea000383ffff */
.L_x_26:
[----:B-1----:R1:W2:Y:S02]  /*6420*/  SYNCS.PHASECHK.TRANS64.TRYWAIT P1, [R5+URZ], R4 ;  /* 0x00000004050075a7 */ /* 0x0022a4000802017f */
[----:B--2---:R-:W-:Y:S05]  /*6430*/  @!P1 NANOSLEEP.SYNCS 0x989680 ;  /* 0x009896800000995d */ /* 0x004fea0003900000 */
[----:B------:R-:W2:Y:S02]  /*6440*/  @!P1 SYNCS.PHASECHK.TRANS64 P1, [R5+URZ], R4 ;  /* 0x00000004050095a7 */ /* 0x000ea4000802007f */
[----:B--2---:R-:W-:Y:S05]  /*6450*/  @!P1 BRA `(.L_x_26) ;  /* 0xfffffffc00f09947 */ /* 0x004fea000383ffff */
[----:B------:R-:W-:Y:S05]  /*6460*/  BRA `(.L_x_25) ;  /* 0xffffffb800387947 */ /* 0x000fea000383ffff */
.L_x_103:
[----:B------:R-:W-:Y:S01]  /*6470*/  BSSY B1, `(.L_x_122) ;  /* 0x0000006000017945 */ /* 0x000fe20003800000 */
[----:B------:R-:W-:-:S07]  /*6480*/  IMAD.MOV.U32 R15, RZ, RZ, -0x1 ;  /* 0xffffffffff0f7424 */ /* 0x000fce00078e00ff */
[----:B------:R-:W-:Y:S05]  /*6490*/  WARPSYNC.COLLECTIVE R15, `(.L_x_123) ;  /* 0x000000000f0c7348 */ /* 0x000fea0003c00000 */
[----:B------:R-:W-:Y:S02]  /*64a0*/  ELECT P6, UR62, PT ;  /* 0x00000000003e782f */ /* 0x000fe400038c0000 */
[----:B------:R-:W-:Y:S01]  /*64b0*/  MOV R14, UR62 ;  /* 0x0000003e000e7c02 */ /* 0x000fe20008000f00 */
[----:B------:R-:W-:Y:S10]  /*64c0*/  ENDCOLLECTIVE ;  /* 0x000000000000791b */ /* 0x000ff40003800000 */
.L_x_123:
[----:B------:R-:W-:Y:S05]  /*64d0*/  BSYNC B1 ;  /* 0x0000000000017941 */ /* 0x000fea0003800000 */
.L_x_122:
[----:B------:R-:W-:Y:S05]  /*64e0*/  BRA `(.L_x_124) ;  /* 0xfffffff0000c7947 */ /* 0x000fea000383ffff */
.L_x_106:
[----:B-1----:R1:W2:Y:S02]  /*64f0*/  SYNCS.PHASECHK.TRANS64.TRYWAIT P0, [R23+URZ+0x20], R14 ;  /* 0x0000200e170075a7 */ /* 0x0022a4000800017f */
[----:B--2---:R-:W-:Y:S05]  /*6500*/  @!P0 NANOSLEEP.SYNCS 0x989680 ;  /* 0x009896800000895d */ /* 0x004fea0003900000 */
[----:B------:R-:W2:Y:S02]  /*6510*/  @!P0 SYNCS.PHASECHK.TRANS64 P0, [R23+URZ+0x20], R14 ;  /* 0x0000200e170085a7 */ /* 0x000ea4000800007f */
[----:B--2---:R-:W-:Y:S05]  /*6520*/  @!P0 BRA `(.L_x_106) ;  /* 0xfffffffc00f08947 */ /* 0x004fea000383ffff */
[----:B------:R-:W-:Y:S05]  /*6530*/  BRA `(.L_x_125) ;  /* 0xfffffff000447947 */ /* 0x000fea000383ffff */
.L_x_114:
[----:B------:R-:W-:Y:S01]  /*6540*/  BSSY B0, `(.L_x_126) ;  /* 0x0000006000007945 */ /* 0x000fe20003800000 */
[----:B------:R-:W-:-:S07]  /*6550*/  IMAD.MOV.U32 R15, RZ, RZ, -0x1 ;  /* 0xffffffffff0f7424 */ /* 0x000fce00078e00ff */
[----:B------:R-:W-:Y:S05]  /*6560*/  WARPSYNC.COLLECTIVE R15, `(.L_x_127) ;  /* 0x000000000f0c7348 */ /* 0x000fea0003c00000 */
[----:B------:R-:W-:Y:S02]  /*6570*/  ELECT P6, UR62, PT ;  /* 0x00000000003e782f */ /* 0x000fe400038c0000 */
[----:B------:R-:W-:Y:S01]  /*6580*/  MOV R14, UR62 ;  /* 0x0000003e000e7c02 */ /* 0x000fe20008000f00 */
[----:B------:R-:W-:Y:S10]  /*6590*/  ENDCOLLECTIVE ;  /* 0x000000000000791b */ /* 0x000ff40003800000 */
.L_x_127:
[----:B------:R-:W-:Y:S05]  /*65a0*/  BSYNC B0 ;  /* 0x0000000000007941 */ /* 0x000fea0003800000 */
.L_x_126:
[----:B------:R-:W-:Y:S05]  /*65b0*/  BRA `(.L_x_128) ;  /* 0xfffffff800d07947 */ /* 0x000fea000383ffff */
.L_x_118:
[----:B0-----:R0:W1:Y:S02]  /*65c0*/  SYNCS.PHASECHK.TRANS64.TRYWAIT P0, [R7+URZ], R2 ;  /* 0x00000002070075a7 */ /* 0x001064000800017f */
[----:B-1----:R-:W-:Y:S05]  /*65d0*/  @!P0 NANOSLEEP.SYNCS 0x989680 ;  /* 0x009896800000895d */ /* 0x002fea0003900000 */
[----:B------:R-:W1:Y:S02]  /*65e0*/  @!P0 SYNCS.PHASECHK.TRANS64 P0, [R7+URZ], R2 ;  /* 0x00000002070085a7 */ /* 0x000e64000800007f */
[----:B-1----:R-:W-:Y:S05]  /*65f0*/  @!P0 BRA `(.L_x_118) ;  /* 0xfffffffc00f08947 */ /* 0x002fea000383ffff */
[----:B------:R-:W-:Y:S05]  /*6600*/  BRA `(.L_x_129) ;  /* 0xfffffffc00107947 */ /* 0x000fea000383ffff */
.L_x_119:
[----:B0-----:R0:W1:Y:S02]  /*6610*/  SYNCS.PHASECHK.TRANS64.TRYWAIT P0, [R6+URZ], R3 ;  /* 0x00000003060075a7 */ /* 0x001064000800017f */
[----:B-1----:R-:W-:Y:S05]  /*6620*/  @!P0 NANOSLEEP.SYNCS 0x989680 ;  /* 0x009896800000895d */ /* 0x002fea0003900000 */
[----:B------:R-:W1:Y:S02]  /*6630*/  @!P0 SYNCS.PHASECHK.TRANS64 P0, [R6+URZ], R3 ;  /* 0x00000003060085a7 */ /* 0x000e64000800007f */
[----:B-1----:R-:W-:Y:S05]  /*6640*/  @!P0 BRA `(.L_x_119) ;  /* 0xfffffffc00f08947 */ /* 0x002fea000383ffff */
[----:B------:R-:W-:Y:S05]  /*6650*/  BRA `(.L_x_130) ;  /* 0xfffffffc00207947 */ /* 0x000fea000383ffff */
.L_x_120:
[----:B-1----:R1:W2:Y:S02]  /*6660*/  SYNCS.PHASECHK.TRANS64.TRYWAIT P0, [R7+URZ], R4 ;  /* 0x00000004070075a7 */ /* 0x0022a4000800017f */
[----:B--2---:R-:W-:Y:S05]  /*6670*/  @!P0 NANOSLEEP.SYNCS 0x989680 ;  /* 0x009896800000895d */ /* 0x004fea0003900000 */
[----:B------:R-:W2:Y:S02]  /*6680*/  @!P0 SYNCS.PHASECHK.TRANS64 P0, [R7+URZ], R4 ;  /* 0x00000004070085a7 */ /* 0x000ea4000800007f */
[----:B--2---:R-:W-:Y:S05]  /*6690*/  @!P0 BRA `(.L_x_120) ;  /* 0xfffffffc00f08947 */ /* 0x004fea000383ffff */
[----:B------:R-:W-:Y:S05]  /*66a0*/  BRA `(.L_x_131) ;  /* 0xfffffffc00287947 */ /* 0x000fea000383ffff */
.L_x_132:
[----:B------:R-:W-:-:S00]  /*66b0*/  BRA `(.L_x_132) ;  /* 0xfffffffc00fc7947 */ /* 0x000fc0000383ffff */
[----:B------:R-:W-:-:S00]  /*66c0*/  NOP ;  /* 0x0000000000007918 */ /* 0x000fc00000000000 */
        /* <DEDUP_REMOVED lines=11> */
.L_x_133:


//--------------------- .nv.global.init           --------------------------
	.section	.nv.global.init,"aw",@progbits
.nv.global.init:
	.type		$str$22,@object
	.size		$str$22,($str$23 - $str$22)
$str$22:
        /*0000*/ 	.byte	0x6b, 0x5f, 0x74, 0x69, 0x6c, 0x65, 0x5f, 0x63, 0x6f, 0x75, 0x6e, 0x74, 0x20, 0x3e, 0x3d, 0x20
        /*0010*/ 	.byte	0x31, 0x00
	.type		$str$23,@object
	.size		$str$23,(__unnamed_1 - $str$23)
$str$23:
        /*0012*/ 	.byte	0x2f, 0x74, 0x6d, 0x70, 0x2f, 0x63, 0x75, 0x74, 0x6c, 0x61, 0x73, 0x73, 0x5f, 0x73, 0x77, 0x65
        /*0022*/ 	.byte	0x65, 0x70, 0x5f, 0x73, 0x72, 0x63, 0x2f, 0x69, 0x6e, 0x63, 0x6c, 0x75, 0x64, 0x65, 0x2f, 0x63
        /*0032*/ 	.byte	0x75, 0x74, 0x6c, 0x61, 0x73, 0x73, 0x2f, 0x67, 0x65, 0x6d, 0x6d, 0x2f, 0x63, 0x6f, 0x6c, 0x6c
        /*0042*/ 	.byte	0x65, 0x63, 0x74, 0x69, 0x76, 0x65, 0x2f, 0x73, 0x6d, 0x39, 0x30, 0x5f, 0x6d, 0x6d, 0x61, 0x5f
        /*0052*/ 	.byte	0x74, 0x6d, 0x61, 0x5f, 0x67, 0x6d, 0x6d, 0x61, 0x5f, 0x73, 0x73, 0x5f, 0x77, 0x61, 0x72, 0x70
        /*0062*/ 	.byte	0x73, 0x70, 0x65, 0x63, 0x69, 0x61, 0x6c, 0x69, 0x7a, 0x65, 0x64, 0x2e, 0x68, 0x70, 0x70, 0x00
	.type		__unnamed_1,@object
	.size		__unnamed_1,(.L_0 - __unnamed_1)
__unnamed_1:
        /*0072*/ 	.byte	0x76, 0x6f, 0x69, 0x64, 0x20, 0x63, 0x75, 0x74, 0x6c, 0x61, 0x73, 0x73, 0x3a, 0x3a, 0x67, 0x65
        /* <DEDUP_REMOVED lines=180> */
        /*0bc2*/ 	.byte	0x79, 0x5d, 0x00
.L_0:


//--------------------- .nv.shared._ZN7cutlass13device_kernelINS_4gemm6kernel13GemmUniversalIN4cute5tupleIJiiiiEEENS1_10collective13CollectiveMmaINS1_34MainloopSm90TmaGmmaWarpSpecializedILi4ENS5_IJNS4_1CILi4EEENSA_ILi1EEESC_EEENS1_35KernelTmaWarpSpecializedCooperativeEEENS5_IJNSA_ILi128EEENSA_ILi64EEESG_EEENS_6half_tENS5_IJlSC_lEEESJ_SK_NS4_8TiledMMAINS4_8MMA_AtomIJNS4_4SM904GMMA25MMA_64x64x16_F32F16F16_SSILNSO_5MajorE0ELSQ_0ELNSO_7ScaleInE1ELSR_1EEEEEENS4_6LayoutINS5_IJNSA_ILi2EEESC_SC_EEENS5_IJSC_NSA_ILi0EEESX_EEEEENS5_IJNS4_10UnderscoreES10_S10_EEEEENS4_13SM90_TMA_LOADENS4_14ComposedLayoutINS4_7SwizzleILi3ELi4ELi3EEENS4_18smem_ptr_flag_bitsILi16EEENSU_INS5_IJNSA_ILi8EEESH_EEENS5_IJSH_SC_EEEEEEEvNS4_8identityENS4_23SM90_TMA_LOAD_MULTICASTES1D_vS1E_EENS_8epilogue10collective6detail29Sm90TmaWarpSpecializedAdapterINS1I_15DefaultEpilogueISJ_SK_SK_NS1H_6thread17LinearCombinationISJ_Li1EffLNS1M_9ScaleType4KindE0ELNS_15FloatRoundStyleE2ESJ_EENS1_15EpilogueDefaultEEEEEvvEEEEvNT_6ParamsE --------------------------
	.section	.nv.shared._ZN7cutlass13device_kernelINS_4gemm6kernel13GemmUniversalIN4cute5tupleIJiiiiEEENS1_10collective13CollectiveMmaINS1_34MainloopSm90TmaGmmaWarpSpecializedILi4ENS5_IJNS4_1CILi4EEENSA_ILi1EEESC_EEENS1_35KernelTmaWarpSpecializedCooperativeEEENS5_IJNSA_ILi128EEENSA_ILi64EEESG_EEENS_6half_tENS5_IJlSC_lEEESJ_SK_NS4_8TiledMMAINS4_8MMA_AtomIJNS4_4SM904GMMA25MMA_64x64x16_F32F16F16_SSILNSO_5MajorE0ELSQ_0ELNSO_7ScaleInE1ELSR_1EEEEEENS4_6LayoutINS5_IJNSA_ILi2EEESC_SC_EEENS5_IJSC_NSA_ILi0EEESX_EEEEENS5_IJNS4_10UnderscoreES10_S10_EEEEENS4_13SM90_TMA_LOADENS4_14ComposedLayoutINS4_7SwizzleILi3ELi4ELi3EEENS4_18smem_ptr_flag_bitsILi16EEENSU_INS5_IJNSA_ILi8EEESH_EEENS5_IJSH_SC_EEEEEEEvNS4_8identityENS4_23SM90_TMA_LOAD_MULTICASTES1D_vS1E_EENS_8epilogue10collective6detail29Sm90TmaWarpSpecializedAdapterINS1I_15DefaultEpilogueISJ_SK_SK_NS1H_6thread17LinearCombinationISJ_Li1EffLNS1M_9ScaleType4KindE0ELNS_15FloatRoundStyleE2ESJ_EENS1_15EpilogueDefaultEEEEEvvEEEEvNT_6ParamsE,"aw",@nobits
	.sectionflags	@""
	.align	16
	.zero		1024


//--------------------- .nv.shared.reserved.0     --------------------------
	.section	.nv.shared.reserved.0,"aw",@nobits
	.weak		__nv_reservedSMEM_offset_0_alias
	.size		__nv_reservedSMEM_offset_0_alias, 0, 0
	.other		__nv_reservedSMEM_offset_0_alias,@"STO_CUDA_RESERVED_SHARED STV_DEFAULT"
__nv_reservedSMEM_offset_0_alias:
	.zero		0


//--------------------- .nv.global                --------------------------
	.section	.nv.global,"aw",@nobits
.nv.global:
	.type		_ZN40_INTERNAL_3f015f2e_4_k_cu_5faa5f2d_307274cute1_E,@object
	.size		_ZN40_INTERNAL_3f015f2e_4_k_cu_5faa5f2d_307274cute1_E,(_ZN40_INTERNAL_3f015f2e_4_k_cu_5faa5f2d_307274cuda3std3__45__cpo6cbeginE - _ZN40_INTERNAL_3f015f2e_4_k_cu_5faa5f2d_307274cute1_E)
_ZN40_INTERNAL_3f015f2e_4_k_cu_5faa5f2d_307274cute1_E:
	.zero		1
	.type		_ZN40_INTERNAL_3f015f2e_4_k_cu_5faa5f2d_307274cuda3std3__45__cpo6cbeginE,@object
	.size		_ZN40_INTERNAL_3f015f2e_4_k_cu_5faa5f2d_307274cuda3std3__45__cpo6cbeginE,(_ZN40_INTERNAL_3f015f2e_4_k_cu_5faa5f2d_307274cuda3std3__48in_placeE - _ZN40_INTERNAL_3f015f2e_4_k_cu_5faa5f2d_307274cuda3std3__45__cpo6cbeginE)
_ZN40_INTERNAL_3f015f2e_4_k_cu_5faa5f2d_307274cuda3std3__45__cpo6cbeginE:
	.zero		1
	.type		_ZN40_INTERNAL_3f015f2e_4_k_cu_5faa5f2d_307274cuda3std3__48in_placeE,@object
	.size		_ZN40_INTERNAL_3f015f2e_4_k_cu_5faa5f2d_307274cuda3std3__48in_placeE,(_ZN40_INTERNAL_3f015f2e_4_k_cu_5faa5f2d_307274cuda3std6ranges3__45__cpo9iter_moveE - _ZN40_INTERNAL_3f015f2e_4_k_cu_5faa5f2d_307274cuda3std3__48in_placeE)
_ZN40_INTERNAL_3f015f2e_4_k_cu_5faa5f2d_307274cuda3std3__48in_placeE:
	.zero		1
	.type		_ZN40_INTERNAL_3f015f2e_4_k_cu_5faa5f2d_307274cuda3std6ranges3__45__cpo9iter_moveE,@object
	.size		_ZN40_INTERNAL_3f015f2e_4_k_cu_5faa5f2d_307274cuda3std6ranges3__45__cpo9iter_moveE,(_ZN40_INTERNAL_3f015f2e_4_k_cu_5faa5f2d_307274cuda3std3__45__cpo5beginE - _ZN40_INTERNAL_3f015f2e_4_k_cu_5faa5f2d_307274cuda3std6ranges3__45__cpo9iter_moveE)
_ZN40_INTERNAL_3f015f2e_4_k_cu_5faa5f2d_307274cuda3std6ranges3__45__cpo9iter_moveE:
	.zero		1
	.type		_ZN40_INTERNAL_3f015f2e_4_k_cu_5faa5f2d_307274cuda3std3__45__cpo5beginE,@object
	.size		_ZN40_INTERNAL_3f015f2e_4_k_cu_5faa5f2d_307274cuda3std3__45__cpo5beginE,(_ZN40_INTERNAL_3f015f2e_4_k_cu_5faa5f2d_307274cuda3std3__442_GLOBAL__N__3f015f2e_4_k_cu_5faa5f2d_307276ignoreE - _ZN40_INTERNAL_3f015f2e_4_k_cu_5faa5f2d_307274cuda3std3__45__cpo5beginE)
_ZN40_INTERNAL_3f015f2e_4_k_cu_5faa5f2d_307274cuda3std3__45__cpo5beginE:
	.zero		1
	.type		_ZN40_INTERNAL_3f015f2e_4_k_cu_5faa5f2d_307274cuda3std3__442_GLOBAL__N__3f015f2e_4_k_cu_5faa5f2d_307276ignoreE,@object
	.size		_ZN40_INTERNAL_3f015f2e_4_k_cu_5faa5f2d_307274cuda3std3__442_GLOBAL__N__3f015f2e_4_k_cu_5faa5f2d_307276ignoreE,(_ZN40_INTERNAL_3f015f2e_4_k_cu_5faa5f2d_307274cute7productE - _ZN40_INTERNAL_3f015f2e_4_k_cu_5faa5f2d_307274cuda3std3__442_GLOBAL__N__3f015f2e_4_k_cu_5faa5f2d_307276ignoreE)
_ZN40_INTERNAL_3f015f2e_4_k_cu_5faa5f2d_307274cuda3std3__442_GLOBAL__N__3f015f2e_4_k_cu_5faa5f2d_307276ignoreE:
	.zero		1
	.type		_ZN40_INTERNAL_3f015f2e_4_k_cu_5faa5f2d_307274cute7productE,@object
	.size		_ZN40_INTERNAL_3f015f2e_4_k_cu_5faa5f2d_307274cute7productE,(_ZN40_INTERNAL_3f015f2e_4_k_cu_5faa5f2d_307274cuda3std3__45__cpo3endE - _ZN40_INTERNAL_3f015f2e_4_k_cu_5faa5f2d_307274cute7productE)
_ZN40_INTERNAL_3f015f2e_4_k_cu_5faa5f2d_307274cute7productE:
	.zero		1
	.type		_ZN40_INTERNAL_3f015f2e_4_k_cu_5faa5f2d_307274cuda3std3__45__cpo3endE,@object
	.size		_ZN40_INTERNAL_3f015f2e_4_k_cu_5faa5f2d_307274cuda3std3__45__cpo3endE,(_ZN40_INTERNAL_3f015f2e_4_k_cu_5faa5f2d_307274cuda3std3__419piecewise_constructE - _ZN40_INTERNAL_3f015f2e_4_k_cu_5faa5f2d_307274cuda3std3__45__cpo3endE)
_ZN40_INTERNAL_3f015f2e_4_k_cu_5faa5f2d_307274cuda3std3__45__cpo3endE:
	.zero		1
	.type		_ZN40_INTERNAL_3f015f2e_4_k_cu_5faa5f2d_307274cuda3std3__419piecewise_constructE,@object
	.size		_ZN40_INTERNAL_3f015f2e_4_k_cu_5faa5f2d_307274cuda3std3__419piecewise_constructE,(_ZN40_INTERNAL_3f015f2e_4_k_cu_5faa5f2d_307274cuda3std3__45__cpo4cendE - _ZN40_INTERNAL_3f015f2e_4_k_cu_5faa5f2d_307274cuda3std3__419piecewise_constructE)
_ZN40_INTERNAL_3f015f2e_4_k_cu_5faa5f2d_307274cuda3std3__419piecewise_constructE:
	.zero		1
	.type		_ZN40_INTERNAL_3f015f2e_4_k_cu_5faa5f2d_307274cuda3std3__45__cpo4cendE,@object
	.size		_ZN40_INTERNAL_3f015f2e_4_k_cu_5faa5f2d_307274cuda3std3__45__cpo4cendE,(_ZN40_INTERNAL_3f015f2e_4_k_cu_5faa5f2d_307274cuda3std6ranges3__45__cpo4swapE - _ZN40_INTERNAL_3f015f2e_4_k_cu_5faa5f2d_307274cuda3std3__45__cpo4cendE)
_ZN40_INTERNAL_3f015f2e_4_k_cu_5faa5f2d_307274cuda3std3__45__cpo4cendE:
	.zero		1
	.type		_ZN40_INTERNAL_3f015f2e_4_k_cu_5faa5f2d_307274cuda3std6ranges3__45__cpo4swapE,@object
	.size		_ZN40_INTERNAL_3f015f2e_4_k_cu_5faa5f2d_307274cuda3std6ranges3__45__cpo4swapE,(.L_8 - _ZN40_INTERNAL_3f015f2e_4_k_cu_5faa5f2d_307274cuda3std6ranges3__45__cpo4swapE)
_ZN40_INTERNAL_3f015f2e_4_k_cu_5faa5f2d_307274cuda3std6ranges3__45__cpo4swapE:
	.zero		1
.L_8:


//--------------------- .nv.constant0._ZN7cutlass13device_kernelINS_4gemm6kernel13GemmUniversalIN4cute5tupleIJiiiiEEENS1_10collective13CollectiveMmaINS1_34MainloopSm90TmaGmmaWarpSpecializedILi4ENS5_IJNS4_1CILi4EEENSA_ILi1EEESC_EEENS1_35KernelTmaWarpSpecializedCooperativeEEENS5_IJNSA_ILi128EEENSA_ILi64EEESG_EEENS_6half_tENS5_IJlSC_lEEESJ_SK_NS4_8TiledMMAINS4_8MMA_AtomIJNS4_4SM904GMMA25MMA_64x64x16_F32F16F16_SSILNSO_5MajorE0ELSQ_0ELNSO_7ScaleInE1ELSR_1EEEEEENS4_6LayoutINS5_IJNSA_ILi2EEESC_SC_EEENS5_IJSC_NSA_ILi0EEESX_EEEEENS5_IJNS4_10UnderscoreES10_S10_EEEEENS4_13SM90_TMA_LOADENS4_14ComposedLayoutINS4_7SwizzleILi3ELi4ELi3EEENS4_18smem_ptr_flag_bitsILi16EEENSU_INS5_IJNSA_ILi8EEESH_EEENS5_IJSH_SC_EEEEEEEvNS4_8identityENS4_23SM90_TMA_LOAD_MULTICASTES1D_vS1E_EENS_8epilogue10collective6detail29Sm90TmaWarpSpecializedAdapterINS1I_15DefaultEpilogueISJ_SK_SK_NS1H_6thread17LinearCombinationISJ_Li1EffLNS1M_9ScaleType4KindE0ELNS_15FloatRoundStyleE2ESJ_EENS1_15EpilogueDefaultEEEEEvvEEEEvNT_6ParamsE --------------------------
	.section	.nv.constant0._ZN7cutlass13device_kernelINS_4gemm6kernel13GemmUniversalIN4cute5tupleIJiiiiEEENS1_10collective13CollectiveMmaINS1_34MainloopSm90TmaGmmaWarpSpecializedILi4ENS5_IJNS4_1CILi4EEENSA_ILi1EEESC_EEENS1_35KernelTmaWarpSpecializedCooperativeEEENS5_IJNSA_ILi128EEENSA_ILi64EEESG_EEENS_6half_tENS5_IJlSC_lEEESJ_SK_NS4_8TiledMMAINS4_8MMA_AtomIJNS4_4SM904GMMA25MMA_64x64x16_F32F16F16_SSILNSO_5MajorE0ELSQ_0ELNSO_7ScaleInE1ELSR_1EEEEEENS4_6LayoutINS5_IJNSA_ILi2EEESC_SC_EEENS5_IJSC_NSA_ILi0EEESX_EEEEENS5_IJNS4_10UnderscoreES10_S10_EEEEENS4_13SM90_TMA_LOADENS4_14ComposedLayoutINS4_7SwizzleILi3ELi4ELi3EEENS4_18smem_ptr_flag_bitsILi16EEENSU_INS5_IJNSA_ILi8EEESH_EEENS5_IJSH_SC_EEEEEEEvNS4_8identityENS4_23SM90_TMA_LOAD_MULTICASTES1D_vS1E_EENS_8epilogue10collective6detail29Sm90TmaWarpSpecializedAdapterINS1I_15DefaultEpilogueISJ_SK_SK_NS1H_6thread17LinearCombinationISJ_Li1EffLNS1M_9ScaleType4KindE0ELNS_15FloatRoundStyleE2ESJ_EENS1_15EpilogueDefaultEEEEEvvEEEEvNT_6ParamsE,"a",@progbits
	.sectionflags	@""
	.align	4
.nv.constant0._ZN7cutlass13device_kernelINS_4gemm6kernel13GemmUniversalIN4cute5tupleIJiiiiEEENS1_10collective13CollectiveMmaINS1_34MainloopSm90TmaGmmaWarpSpecializedILi4ENS5_IJNS4_1CILi4EEENSA_ILi1EEESC_EEENS1_35KernelTmaWarpSpecializedCooperativeEEENS5_IJNSA_ILi128EEENSA_ILi64EEESG_EEENS_6half_tENS5_IJlSC_lEEESJ_SK_NS4_8TiledMMAINS4_8MMA_AtomIJNS4_4SM904GMMA25MMA_64x64x16_F32F16F16_SSILNSO_5MajorE0ELSQ_0ELNSO_7ScaleInE1ELSR_1EEEEEENS4_6LayoutINS5_IJNSA_ILi2EEESC_SC_EEENS5_IJSC_NSA_ILi0EEESX_EEEEENS5_IJNS4_10UnderscoreES10_S10_EEEEENS4_13SM90_TMA_LOADENS4_14ComposedLayoutINS4_7SwizzleILi3ELi4ELi3EEENS4_18smem_ptr_flag_bitsILi16EEENSU_INS5_IJNSA_ILi8EEESH_EEENS5_IJSH_SC_EEEEEEEvNS4_8identityENS4_23SM90_TMA_LOAD_MULTICASTES1D_vS1E_EENS_8epilogue10collective6detail29Sm90TmaWarpSpecializedAdapterINS1I_15DefaultEpilogueISJ_SK_SK_NS1H_6thread17LinearCombinationISJ_Li1EffLNS1M_9ScaleType4KindE0ELNS_15FloatRoundStyleE2ESJ_EENS1_15EpilogueDefaultEEEEEvvEEEEvNT_6ParamsE:
	.zero		1664


//--------------------- SYMBOLS --------------------------

	.type		.nv.reservedSmem.offset0,@object
	.size		.nv.reservedSmem.offset0,0x4
	.type		__assertfail,@function
